def matmul_kernel(
    a_ptr,
    b_ptr,
    c_ptr,
    M,
    N,
    K,
    stride_am,
    stride_ak,
    stride_bk,
    stride_bn,
    stride_cm,
    stride_cn,
    BLOCK_M: tl.constexpr,
    BLOCK_N: tl.constexpr,
    BLOCK_K: tl.constexpr,
    GROUP_M: tl.constexpr,
):
    pid = tl.program_id(axis=0)
    num_pid_m = tl.cdiv(M, BLOCK_M)
    num_pid_n = tl.cdiv(N, BLOCK_N)
    num_pid_in_group = GROUP_M * num_pid_n
    group_id = pid // num_pid_in_group
    first_pid_m = group_id * GROUP_M
    group_size_m = min(num_pid_m - first_pid_m, GROUP_M)
    pid_m = first_pid_m + ((pid % num_pid_in_group) % group_size_m)
    pid_n = (pid % num_pid_in_group) // group_size_m

    offs_am = (pid_m * BLOCK_M + tl.arange(0, BLOCK_M)) % M
    offs_bn = (pid_n * BLOCK_N + tl.arange(0, BLOCK_N)) % N
    offs_k = tl.arange(0, BLOCK_K)
    a_ptrs = a_ptr + offs_am[:, None] * stride_am + offs_k[None, :] * stride_ak
    b_ptrs = b_ptr + offs_k[:, None] * stride_bk + offs_bn[None, :] * stride_bn

    acc = tl.zeros((BLOCK_M, BLOCK_N), dtype=tl.float32)
    for kk in range(0, tl.cdiv(K, BLOCK_K)):
        a = tl.load(a_ptrs, mask=offs_k[None, :] < K - kk * BLOCK_K, other=0.0)
        b = tl.load(b_ptrs, mask=offs_k[:, None] < K - kk * BLOCK_K, other=0.0)
        acc = tl.dot(a, b, acc)
        a_ptrs += BLOCK_K * stride_ak
        b_ptrs += BLOCK_K * stride_bk

    c = acc.to(c_ptr.dtype.element_ty)
    offs_cm = pid_m * BLOCK_M + tl.arange(0, BLOCK_M)
    offs_cn = pid_n * BLOCK_N + tl.arange(0, BLOCK_N)
    c_ptrs = c_ptr + offs_cm[:, None] * stride_cm + offs_cn[None, :] * stride_cn
    mask = (offs_cm[:, None] < M) & (offs_cn[None, :] < N)
    tl.store(c_ptrs, c, mask=mask)

# config = {"BLOCK_K": 128, "BLOCK_M": 64, "BLOCK_N": 64, "GROUP_M": 8, "arch": "sm_90", "dtype": "fp16", "num_ctas": 1, "num_stages": 3, "num_warps": 16}
# arch = sm_90


// ===== COMPILED SASS (sm_90a) =====

	.target	sm_90a

	.elftype	@"ET_EXEC"


//--------------------- .note.nv.tkinfo           --------------------------
	.section	.note.nv.tkinfo,"",@"SHT_NOTE"
	.sectionflags	@"SHF_NOTE_NV_TKINFO"
	.tkinfo
        /*0018*/ 	.word	0x00000002
        /*0030*/ 	.string	""
        /*0030*/ 	.string	"ptxas"
        /*0030*/ 	.string	"Cuda compilation tools, release 13.0, V13.0.88"
        /*0030*/ 	.string	"Build cuda_13.0.r13.0/compiler.36424714_0"
        /*0030*/ 	.string	"-v  -suppress-debug-info  -lineinfo  -arch sm_90a "



//--------------------- .note.nv.cuinfo           --------------------------
	.section	.note.nv.cuinfo,"",@"SHT_NOTE"
	.sectionflags	@"SHF_NOTE_NV_CUINFO"
        /*0018*/ 	.short	0x0002
        /*001a*/ 	.short	0x005a
        /*001c*/ 	.short	0x0082
	.zero		2


//--------------------- .nv.info                  --------------------------
	.section	.nv.info,"",@"SHT_CUDA_INFO"
	.align	4


	//----- nvinfo : EIATTR_REGCOUNT
	.align		4
        /*0000*/ 	.byte	0x04, 0x2f
        /*0002*/ 	.short	(.L_1 - .L_0)
	.align		4
.L_0:
        /*0004*/ 	.word	index@(matmul_kernel)
        /*0008*/ 	.word	0x0000007e


	//----- nvinfo : EIATTR_FRAME_SIZE
	.align		4
.L_1:
        /*000c*/ 	.byte	0x04, 0x11
        /*000e*/ 	.short	(.L_3 - .L_2)
	.align		4
.L_2:
        /*0010*/ 	.word	index@(matmul_kernel)
        /*0014*/ 	.word	0x00000000


	//----- nvinfo : EIATTR_MIN_STACK_SIZE
	.align		4
.L_3:
        /*0018*/ 	.byte	0x04, 0x12
        /*001a*/ 	.short	(.L_5 - .L_4)
	.align		4
.L_4:
        /*001c*/ 	.word	index@(matmul_kernel)
        /*0020*/ 	.word	0x00000000
.L_5:


//--------------------- .nv.compat                --------------------------
	.section	.nv.compat,"",@"SHT_CUDA_COMPAT_INFO"
	.align	4
        /*0000*/ 	.byte	0x02, 0x09, 0x01, 0x00, 0x02, 0x02, 0x04, 0x00, 0x02, 0x05, 0x05, 0x00, 0x03, 0x07, 0x01, 0x01
        /*0010*/ 	.byte	0x02, 0x03, 0x00, 0x00, 0x02, 0x06, 0x01, 0x00, 0x04, 0x0b, 0x08, 0x00, 0x00, 0x00, 0x00, 0x00
        /*0020*/ 	.byte	0x00, 0x00, 0x00, 0x00


//--------------------- .nv.info.matmul_kernel    --------------------------
	.section	.nv.info.matmul_kernel,"",@"SHT_CUDA_INFO"
	.sectionflags	@""
	.align	4


	//----- nvinfo : EIATTR_CUDA_API_VERSION
	.align		4
        /*0000*/ 	.byte	0x04, 0x37
        /*0002*/ 	.short	(.L_7 - .L_6)
.L_6:
        /*0004*/ 	.word	0x00000082


	//----- nvinfo : EIATTR_KPARAM_INFO
	.align		4
.L_7:
        /*0008*/ 	.byte	0x04, 0x17
        /*000a*/ 	.short	(.L_9 - .L_8)
.L_8:
        /*000c*/ 	.word	0x00000000
        /*0010*/ 	.short	0x000d
        /*0012*/ 	.short	0x0048
        /*0014*/ 	.byte	0x00, 0xf4, 0x21, 0x00


	//----- nvinfo : EIATTR_KPARAM_INFO
	.align		4
.L_9:
        /*0018*/ 	.byte	0x04, 0x17
        /*001a*/ 	.short	(.L_11 - .L_10)
.L_10:
        /*001c*/ 	.word	0x00000000
        /*0020*/ 	.short	0x000c
        /*0022*/ 	.short	0x0040
        /*0024*/ 	.byte	0x00, 0xf4, 0x21, 0x00


	//----- nvinfo : EIATTR_KPARAM_INFO
	.align		4
.L_11:
        /*0028*/ 	.byte	0x04, 0x17
        /*002a*/ 	.short	(.L_13 - .L_12)
.L_12:
        /*002c*/ 	.word	0x00000000
        /*0030*/ 	.short	0x000b
        /*0032*/ 	.short	0x0038
        /*0034*/ 	.byte	0x00, 0xf0, 0x11, 0x00


	//----- nvinfo : EIATTR_KPARAM_INFO
	.align		4
.L_13:
        /*0038*/ 	.byte	0x04, 0x17
        /*003a*/ 	.short	(.L_15 - .L_14)
.L_14:
        /*003c*/ 	.word	0x00000000
        /*0040*/ 	.short	0x000a
        /*0042*/ 	.short	0x0034
        /*0044*/ 	.byte	0x00, 0xf0, 0x11, 0x00


	//----- nvinfo : EIATTR_KPARAM_INFO
	.align		4
.L_15:
        /*0048*/ 	.byte	0x04, 0x17
        /*004a*/ 	.short	(.L_17 - .L_16)
.L_16:
        /*004c*/ 	.word	0x00000000
        /*0050*/ 	.short	0x0009
        /*0052*/ 	.short	0x0030
        /*0054*/ 	.byte	0x00, 0xf0, 0x11, 0x00


	//----- nvinfo : EIATTR_KPARAM_INFO
	.align		4
.L_17:
        /*0058*/ 	.byte	0x04, 0x17
        /*005a*/ 	.short	(.L_19 - .L_18)
.L_18:
        /*005c*/ 	.word	0x00000000
        /*0060*/ 	.short	0x0008
        /*0062*/ 	.short	0x002c
        /*0064*/ 	.byte	0x00, 0xf0, 0x11, 0x00


	//----- nvinfo : EIATTR_KPARAM_INFO
	.align		4
.L_19:
        /*0068*/ 	.byte	0x04, 0x17
        /*006a*/ 	.short	(.L_21 - .L_20)
.L_20:
        /*006c*/ 	.word	0x00000000
        /*0070*/ 	.short	0x0007
        /*0072*/ 	.short	0x0028
        /*0074*/ 	.byte	0x00, 0xf0, 0x11, 0x00


	//----- nvinfo : EIATTR_KPARAM_INFO
	.align		4
.L_21:
        /*0078*/ 	.byte	0x04, 0x17
        /*007a*/ 	.short	(.L_23 - .L_22)
.L_22:
        /*007c*/ 	.word	0x00000000
        /*0080*/ 	.short	0x0006
        /*0082*/ 	.short	0x0024
        /*0084*/ 	.byte	0x00, 0xf0, 0x11, 0x00


	//----- nvinfo : EIATTR_KPARAM_INFO
	.align		4
.L_23:
        /*0088*/ 	.byte	0x04, 0x17
        /*008a*/ 	.short	(.L_25 - .L_24)
.L_24:
        /*008c*/ 	.word	0x00000000
        /*0090*/ 	.short	0x0005
        /*0092*/ 	.short	0x0020
        /*0094*/ 	.byte	0x00, 0xf0, 0x11, 0x00


	//----- nvinfo : EIATTR_KPARAM_INFO
	.align		4
.L_25:
        /*0098*/ 	.byte	0x04, 0x17
        /*009a*/ 	.short	(.L_27 - .L_26)
.L_26:
        /*009c*/ 	.word	0x00000000
        /*00a0*/ 	.short	0x0004
        /*00a2*/ 	.short	0x001c
        /*00a4*/ 	.byte	0x00, 0xf0, 0x11, 0x00


	//----- nvinfo : EIATTR_KPARAM_INFO
	.align		4
.L_27:
        /*00a8*/ 	.byte	0x04, 0x17
        /*00aa*/ 	.short	(.L_29 - .L_28)
.L_28:
        /*00ac*/ 	.word	0x00000000
        /*00b0*/ 	.short	0x0003
        /*00b2*/ 	.short	0x0018
        /*00b4*/ 	.byte	0x00, 0xf0, 0x11, 0x00


	//----- nvinfo : EIATTR_KPARAM_INFO
	.align		4
.L_29:
        /*00b8*/ 	.byte	0x04, 0x17
        /*00ba*/ 	.short	(.L_31 - .L_30)
.L_30:
        /*00bc*/ 	.word	0x00000000
        /*00c0*/ 	.short	0x0002
        /*00c2*/ 	.short	0x0010
        /*00c4*/ 	.byte	0x00, 0xf4, 0x21, 0x00


	//----- nvinfo : EIATTR_KPARAM_INFO
	.align		4
.L_31:
        /*00c8*/ 	.byte	0x04, 0x17
        /*00ca*/ 	.short	(.L_33 - .L_32)
.L_32:
        /*00cc*/ 	.word	0x00000000
        /*00d0*/ 	.short	0x0001
        /*00d2*/ 	.short	0x0008
        /*00d4*/ 	.byte	0x00, 0xf4, 0x21, 0x00


	//----- nvinfo : EIATTR_KPARAM_INFO
	.align		4
.L_33:
        /*00d8*/ 	.byte	0x04, 0x17
        /*00da*/ 	.short	(.L_35 - .L_34)
.L_34:
        /*00dc*/ 	.word	0x00000000
        /*00e0*/ 	.short	0x0000
        /*00e2*/ 	.short	0x0000
        /*00e4*/ 	.byte	0x00, 0xf4, 0x21, 0x00


	//----- nvinfo : EIATTR_SPARSE_MMA_MASK
	.align		4
.L_35:
        /*00e8*/ 	.byte	0x03, 0x50
        /*00ea*/ 	.short	0x0000


	//----- nvinfo : EIATTR_MAXREG_COUNT
	.align		4
        /*00ec*/ 	.byte	0x03, 0x1b
        /*00ee*/ 	.short	0x0080


	//----- nvinfo : EIATTR_NUM_BARRIERS
	.align		4
        /*00f0*/ 	.byte	0x02, 0x4c
        /*00f2*/ 	.byte	0x01
	.zero		1


	//----- nvinfo : EIATTR_MERCURY_ISA_VERSION
	.align		4
        /*00f4*/ 	.byte	0x03, 0x5f
        /*00f6*/ 	.short	0x0101


	//----- nvinfo : EIATTR_EXIT_INSTR_OFFSETS
	.align		4
        /*00f8*/ 	.byte	0x04, 0x1c
        /*00fa*/ 	.short	(.L_37 - .L_36)


	//   ....[0]....
.L_36:
        /*00fc*/ 	.word	0x00003120


	//   ....[1]....
        /*0100*/ 	.word	0x00003150


	//----- nvinfo : EIATTR_REQNTID
	.align		4
.L_37:
        /*0104*/ 	.byte	0x04, 0x10
        /*0106*/ 	.short	(.L_39 - .L_38)
.L_38:
        /*0108*/ 	.word	0x00000200
        /*010c*/ 	.word	0x00000001
        /*0110*/ 	.word	0x00000001


	//----- nvinfo : EIATTR_CBANK_PARAM_SIZE
	.align		4
.L_39:
        /*0114*/ 	.byte	0x03, 0x19
        /*0116*/ 	.short	0x0050


	//----- nvinfo : EIATTR_PARAM_CBANK
	.align		4
        /*0118*/ 	.byte	0x04, 0x0a
        /*011a*/ 	.short	(.L_41 - .L_40)
	.align		4
.L_40:
        /*011c*/ 	.word	index@(.nv.constant0.matmul_kernel)
        /*0120*/ 	.short	0x0210
        /*0122*/ 	.short	0x0050


	//----- nvinfo : EIATTR_SW_WAR
	.align		4
.L_41:
        /*0124*/ 	.byte	0x04, 0x36
        /*0126*/ 	.short	(.L_43 - .L_42)
.L_42:
        /*0128*/ 	.word	0x00000008
.L_43:


//--------------------- .nv.callgraph             --------------------------
	.section	.nv.callgraph,"",@"SHT_CUDA_CALLGRAPH"
	.align	4
	.sectionentsize	8
	.align		4
        /*0000*/ 	.word	0x00000000
	.align		4
        /*0004*/ 	.word	0xffffffff
	.align		4
        /*0008*/ 	.word	0x00000000
	.align		4
        /*000c*/ 	.word	0xfffffffe
	.align		4
        /*0010*/ 	.word	0x00000000
	.align		4
        /*0014*/ 	.word	0xfffffffd
	.align		4
        /*0018*/ 	.word	0x00000000
	.align		4
        /*001c*/ 	.word	0xfffffffc


//--------------------- .text.matmul_kernel       --------------------------
	.section	.text.matmul_kernel,"ax",@progbits
	.align	128
        .global         matmul_kernel
        .type           matmul_kernel,@function
        .size           matmul_kernel,(.L_x_3 - matmul_kernel)
        .other          matmul_kernel,@"STO_CUDA_ENTRY STV_DEFAULT"
matmul_kernel:
.text.matmul_kernel:
[----:B------:R-:W-:Y:S08]  /*0000*/  LDC R1, c[0x0][0x28] ;  /* 0x00000a00ff017b82 */ /* 0x000ff00000000800 */
[----:B------:R-:W0:Y:S01]  /*0010*/  LDC.64 R14, c[0x0][0x228] ;  /* 0x00008a00ff0e7b82 */ /* 0x000e220000000a00 */
[----:B------:R-:W1:Y:S01]  /*0020*/  S2R R5, SR_CTAID.X ;  /* 0x0000000000057919 */ /* 0x000e620000002500 */
[----:B------:R-:W-:Y:S01]  /*0030*/  UMOV UR12, 0x400 ;  /* 0x00000400000c7882 */ /* 0x000fe20000000000 */
[----:B------:R-:W-:Y:S01]  /*0040*/  ULDC.64 UR14, c[0x0][0x208] ;  /* 0x00008200000e7ab9 */ /* 0x000fe20000000a00 */
[----:B------:R-:W2:Y:S04]  /*0050*/  S2R R36, SR_TID.X ;  /* 0x0000000000247919 */ /* 0x000ea80000002100 */
[----:B------:R-:W3:Y:S08]  /*0060*/  LDC R89, c[0x0][0x230] ;  /* 0x00008c00ff597b82 */ /* 0x000ef00000000800 */
[----:B------:R-:W4:Y:S01]  /*0070*/  S2UR UR4, SR_CgaCtaId ;  /* 0x00000000000479c3 */ /* 0x000f220000008800 */
[----:B0-----:R-:W-:-:S05]  /*0080*/  VIADD R0, R15, 0x3f ;  /* 0x0000003f0f007836 */ /* 0x001fca0000000000 */
[----:B------:R-:W-:Y:S01]  /*0090*/  SHF.R.S32.HI R3, RZ, 0x1f, R0 ;  /* 0x0000001fff037819 */ /* 0x000fe20000011400 */
[----:B---3--:R-:W-:-:S03]  /*00a0*/  VIADD R89, R89, 0x7f ;  /* 0x0000007f59597836 */ /* 0x008fc60000000000 */
[----:B------:R-:W-:Y:S02]  /*00b0*/  LEA.HI R3, R3, R0, RZ, 0x6 ;  /* 0x0000000003037211 */ /* 0x000fe400078f30ff */
[----:B-1----:R-:W-:Y:S02]  /*00c0*/  IABS R8, R5 ;  /* 0x0000000500087213 */ /* 0x002fe40000000000 */
[----:B------:R-:W-:Y:S02]  /*00d0*/  SHF.R.S32.HI R3, RZ, 0x6, R3 ;  /* 0x00000006ff037819 */ /* 0x000fe40000011403 */
[----:B--2---:R-:W-:Y:S01]  /*00e0*/  SHF.R.U32.HI R33, RZ, 0x6, R36 ;  /* 0x00000006ff217819 */ /* 0x004fe20000011624 */
[----:B----4-:R-:W-:Y:S01]  /*00f0*/  ULEA UR12, UR4, UR12, 0x18 ;  /* 0x0000000c040c7291 */ /* 0x010fe2000f8ec03f */
[C---:B------:R-:W-:Y:S01]  /*0100*/  LOP3.LUT R35, R36.reuse, 0x180, RZ, 0xc0, !PT ;  /* 0x0000018024237812 */ /* 0x040fe200078ec0ff */
[----:B------:R-:W-:Y:S01]  /*0110*/  IMAD.SHL.U32 R4, R3, 0x8, RZ ;  /* 0x0000000803047824 */ /* 0x000fe200078e00ff */
[----:B------:R-:W-:-:S02]  /*0120*/  LOP3.LUT R34, R36, 0x7f, RZ, 0xc0, !PT ;  /* 0x0000007f24227812 */ /* 0x000fc400078ec0ff */
[----:B------:R-:W-:Y:S02]  /*0130*/  SGXT.U32 R33, R33, 0x3 ;  /* 0x000000032121781a */ /* 0x000fe40000000000 */
[-C--:B------:R-:W-:Y:S02]  /*0140*/  IABS R7, R4.reuse ;  /* 0x0000000400077213 */ /* 0x080fe40000000000 */
[----:B------:R-:W-:Y:S02]  /*0150*/  IABS R10, R4 ;  /* 0x00000004000a7213 */ /* 0x000fe40000000000 */
[----:B------:R-:W0:Y:S08]  /*0160*/  I2F.RP R0, R7 ;  /* 0x0000000700007306 */ /* 0x000e300000209400 */
[----:B0-----:R-:W0:Y:S02]  /*0170*/  MUFU.RCP R0, R0 ;  /* 0x0000000000007308 */ /* 0x001e240000001000 */
[----:B0-----:R-:W-:-:S02]  /*0180*/  VIADD R2, R0, 0xffffffe ;  /* 0x0ffffffe00027836 */ /* 0x001fc40000000000 */
[----:B------:R-:W-:-:S04]  /*0190*/  IMAD.MOV R0, RZ, RZ, -R10 ;  /* 0x000000ffff007224 */ /* 0x000fc800078e0a0a */
[----:B------:R0:W1:Y:S02]  /*01a0*/  F2I.FTZ.U32.TRUNC.NTZ R3, R2 ;  /* 0x0000000200037305 */ /* 0x000064000021f000 */
[----:B0-----:R-:W-:Y:S02]  /*01b0*/  IMAD.MOV.U32 R2, RZ, RZ, RZ ;  /* 0x000000ffff027224 */ /* 0x001fe400078e00ff */
[----:B-1----:R-:W-:-:S04]  /*01c0*/  IMAD.MOV R6, RZ, RZ, -R3 ;  /* 0x000000ffff067224 */ /* 0x002fc800078e0a03 */
[----:B------:R-:W-:Y:S02]  /*01d0*/  IMAD R9, R6, R7, RZ ;  /* 0x0000000706097224 */ /* 0x000fe400078e02ff */
[----:B------:R-:W-:Y:S02]  /*01e0*/  IMAD.MOV.U32 R6, RZ, RZ, R8 ;  /* 0x000000ffff067224 */ /* 0x000fe400078e0008 */
[----:B------:R-:W-:-:S06]  /*01f0*/  IMAD.HI.U32 R3, R3, R9, R2 ;  /* 0x0000000903037227 */ /* 0x000fcc00078e0002 */
[----:B------:R-:W-:-:S04]  /*0200*/  IMAD.HI.U32 R3, R3, R6, RZ ;  /* 0x0000000603037227 */ /* 0x000fc800078e00ff */
[----:B------:R-:W-:-:S05]  /*0210*/  IMAD R0, R3, R0, R6 ;  /* 0x0000000003007224 */ /* 0x000fca00078e0206 */
[----:B------:R-:W-:-:S13]  /*0220*/  ISETP.GT.U32.AND P1, PT, R7, R0, PT ;  /* 0x000000000700720c */ /* 0x000fda0003f24070 */
[----:B------:R-:W-:Y:S01]  /*0230*/  @!P1 IMAD.IADD R0, R0, 0x1, -R7 ;  /* 0x0000000100009824 */ /* 0x000fe200078e0a07 */
[----:B------:R-:W-:Y:S02]  /*0240*/  @!P1 IADD3 R3, R3, 0x1, RZ ;  /* 0x0000000103039810 */ /* 0x000fe40007ffe0ff */
[----:B------:R-:W-:Y:S02]  /*0250*/  ISETP.NE.AND P1, PT, R4, RZ, PT ;  /* 0x000000ff0400720c */ /* 0x000fe40003f25270 */
[----:B------:R-:W-:Y:S02]  /*0260*/  ISETP.GE.U32.AND P0, PT, R0, R7, PT ;  /* 0x000000070000720c */ /* 0x000fe40003f06070 */
[----:B------:R-:W-:-:S04]  /*0270*/  LOP3.LUT R0, R5, R4, RZ, 0x3c, !PT ;  /* 0x0000000405007212 */ /* 0x000fc800078e3cff */
[----:B------:R-:W-:Y:S01]  /*0280*/  ISETP.GE.AND P2, PT, R0, RZ, PT ;  /* 0x000000ff0000720c */ /* 0x000fe20003f46270 */
[----:B------:R-:W-:-:S06]  /*0290*/  VIADD R0, R14, 0x3f ;  /* 0x0000003f0e007836 */ /* 0x000fcc0000000000 */
[----:B------:R-:W-:-:S04]  /*02a0*/  @P0 VIADD R3, R3, 0x1 ;  /* 0x0000000103030836 */ /* 0x000fc80000000000 */
[----:B------:R-:W-:Y:S01]  /*02b0*/  IMAD.MOV.U32 R2, RZ, RZ, R3 ;  /* 0x000000ffff027224 */ /* 0x000fe200078e0003 */
[----:B------:R-:W-:-:S03]  /*02c0*/  SHF.R.S32.HI R3, RZ, 0x1f, R0 ;  /* 0x0000001fff037819 */ /* 0x000fc60000011400 */
[----:B------:R-:W-:Y:S01]  /*02d0*/  @!P2 IMAD.MOV R2, RZ, RZ, -R2 ;  /* 0x000000ffff02a224 */ /* 0x000fe200078e0a02 */
[----:B------:R-:W-:Y:S02]  /*02e0*/  @!P1 LOP3.LUT R2, RZ, R4, RZ, 0x33, !PT ;  /* 0x00000004ff029212 */ /* 0x000fe400078e33ff */
[----:B------:R-:W-:-:S03]  /*02f0*/  LEA.HI R3, R3, R0, RZ, 0x6 ;  /* 0x0000000003037211 */ /* 0x000fc600078f30ff */
[----:B------:R-:W-:Y:S02]  /*0300*/  IMAD.SHL.U32 R6, R2, 0x8, RZ ;  /* 0x0000000802067824 */ /* 0x000fe400078e00ff */
[----:B------:R-:W-:-:S03]  /*0310*/  IMAD.MOV R2, RZ, RZ, -R2 ;  /* 0x000000ffff027224 */ /* 0x000fc600078e0a02 */
[----:B------:R-:W-:Y:S01]  /*0320*/  LEA.HI.SX32 R3, R3, -R6, 0x1a ;  /* 0x8000000603037211 */ /* 0x000fe200078fd2ff */
[----:B------:R-:W-:-:S03]  /*0330*/  IMAD R4, R4, R2, R5 ;  /* 0x0000000204047224 */ /* 0x000fc600078e0205 */
[----:B------:R-:W-:Y:S02]  /*0340*/  VIMNMX R11, R3, 0x8, PT ;  /* 0x00000008030b7848 */ /* 0x000fe40003fe0100 */
[----:B------:R-:W-:Y:S02]  /*0350*/  IABS R9, R4 ;  /* 0x0000000400097213 */ /* 0x000fe40000000000 */
[----:B------:R-:W-:-:S04]  /*0360*/  IABS R7, R11 ;  /* 0x0000000b00077213 */ /* 0x000fc80000000000 */
[----:B------:R-:W0:Y:S08]  /*0370*/  I2F.RP R0, R7 ;  /* 0x0000000700007306 */ /* 0x000e300000209400 */
[----:B0-----:R-:W0:Y:S02]  /*0380*/  MUFU.RCP R0, R0 ;  /* 0x0000000000007308 */ /* 0x001e240000001000 */
[----:B0-----:R-:W-:-:S06]  /*0390*/  VIADD R3, R0, 0xffffffe ;  /* 0x0ffffffe00037836 */ /* 0x001fcc0000000000 */
[----:B------:R-:W0:Y:S02]  /*03a0*/  F2I.FTZ.U32.TRUNC.NTZ R3, R3 ;  /* 0x0000000300037305 */ /* 0x000e24000021f000 */
[----:B0-----:R-:W-:-:S05]  /*03b0*/  IMAD.MOV R8, RZ, RZ, -R3 ;  /* 0x000000ffff087224 */ /* 0x001fca00078e0a03 */
[----:B------:R-:W-:Y:S02]  /*03c0*/  MOV R2, R8 ;  /* 0x0000000800027202 */ /* 0x000fe40000000f00 */
[----:B------:R-:W-:-:S03]  /*03d0*/  IABS R8, R11 ;  /* 0x0000000b00087213 */ /* 0x000fc60000000000 */
[----:B------:R-:W-:Y:S02]  /*03e0*/  IMAD R5, R2, R7, RZ ;  /* 0x0000000702057224 */ /* 0x000fe400078e02ff */
[----:B------:R-:W-:Y:S02]  /*03f0*/  IMAD.MOV.U32 R2, RZ, RZ, RZ ;  /* 0x000000ffff027224 */ /* 0x000fe400078e00ff */
[----:B------:R-:W-:Y:S02]  /*0400*/  IMAD.MOV R0, RZ, RZ, -R8 ;  /* 0x000000ffff007224 */ /* 0x000fe400078e0a08 */
[----:B------:R-:W-:-:S06]  /*0410*/  IMAD.HI.U32 R2, R3, R5, R2 ;  /* 0x0000000503027227 */ /* 0x000fcc00078e0002 */
[----:B------:R-:W-:-:S04]  /*0420*/  IMAD.HI.U32 R2, R2, R9, RZ ;  /* 0x0000000902027227 */ /* 0x000fc800078e00ff */
[----:B------:R-:W-:-:S05]  /*0430*/  IMAD R0, R2, R0, R9 ;  /* 0x0000000002007224 */ /* 0x000fca00078e0209 */
[----:B------:R-:W-:-:S13]  /*0440*/  ISETP.GT.U32.AND P1, PT, R7, R0, PT ;  /* 0x000000000700720c */ /* 0x000fda0003f24070 */
[----:B------:R-:W-:Y:S02]  /*0450*/  @!P1 IMAD.IADD R0, R0, 0x1, -R7 ;  /* 0x0000000100009824 */ /* 0x000fe400078e0a07 */
[----:B------:R-:W-:Y:S01]  /*0460*/  @!P1 VIADD R2, R2, 0x1 ;  /* 0x0000000102029836 */ /* 0x000fe20000000000 */
[----:B------:R-:W-:Y:S02]  /*0470*/  ISETP.NE.AND P1, PT, R11, RZ, PT ;  /* 0x000000ff0b00720c */ /* 0x000fe40003f25270 */
[----:B------:R-:W-:Y:S02]  /*0480*/  ISETP.GE.U32.AND P0, PT, R0, R7, PT ;  /* 0x000000070000720c */ /* 0x000fe40003f06070 */
[----:B------:R-:W-:-:S04]  /*0490*/  LOP3.LUT R0, R4, R11, RZ, 0x3c, !PT ;  /* 0x0000000b04007212 */ /* 0x000fc800078e3cff */
[----:B------:R-:W-:-:S07]  /*04a0*/  ISETP.GE.AND P2, PT, R0, RZ, PT ;  /* 0x000000ff0000720c */ /* 0x000fce0003f46270 */
[----:B------:R-:W-:Y:S01]  /*04b0*/  @P0 VIADD R2, R2, 0x1 ;  /* 0x0000000102020836 */ /* 0x000fe20000000000 */
[----:B------:R-:W-:-:S05]  /*04c0*/  ISETP.GT.AND P0, PT, R89, 0x7f, PT ;  /* 0x0000007f5900780c */ /* 0x000fca0003f04270 */
[----:B------:R-:W-:Y:S01]  /*04d0*/  @!P2 IMAD.MOV R2, RZ, RZ, -R2 ;  /* 0x000000ffff02a224 */ /* 0x000fe200078e0a02 */
[----:B------:R-:W-:-:S05]  /*04e0*/  @!P1 LOP3.LUT R2, RZ, R11, RZ, 0x33, !PT ;  /* 0x0000000bff029212 */ /* 0x000fca00078e33ff */
[----:B------:R-:W-:Y:S02]  /*04f0*/  IMAD.MOV R0, RZ, RZ, -R2 ;  /* 0x000000ffff007224 */ /* 0x000fe400078e0a02 */
[----:B------:R-:W-:Y:S01]  /*0500*/  @!P0 IMAD.SHL.U32 R32, R36, 0x2, RZ ;  /* 0x0000000224208824 */ /* 0x000fe200078e00ff */
[----:B------:R-:W-:Y:S01]  /*0510*/  @!P0 CS2R R24, SRZ ;  /* 0x0000000000188805 */ /* 0x000fe2000001ff00 */
[----:B------:R-:W-:Y:S01]  /*0520*/  IMAD R0, R11, R0, R4 ;  /* 0x000000000b007224 */ /* 0x000fe200078e0204 */
[----:B------:R-:W-:Y:S01]  /*0530*/  @!P0 CS2R R26, SRZ ;  /* 0x00000000001a8805 */ /* 0x000fe2000001ff00 */
[----:B------:R-:W-:-:S03]  /*0540*/  IMAD.SHL.U32 R23, R2, 0x40, RZ ;  /* 0x0000004002177824 */ /* 0x000fc600078e00ff */
[----:B------:R-:W-:Y:S02]  /*0550*/  IADD3 R3, R6, R0, RZ ;  /* 0x0000000006037210 */ /* 0x000fe40007ffe0ff */
[----:B------:R-:W-:-:S05]  /*0560*/  LOP3.LUT R0, R36, 0x3f, RZ, 0xc0, !PT ;  /* 0x0000003f24007812 */ /* 0x000fca00078ec0ff */
[----:B------:R-:W-:Y:S01]  /*0570*/  IMAD R22, R3, 0x40, R0 ;  /* 0x0000004003167824 */ /* 0x000fe200078e0200 */
[----:B------:R-:W-:Y:S06]  /*0580*/  @!P0 BRA `(.L_x_0) ;  /* 0x0000002400988947 */ /* 0x000fec0003800000 */
[----:B------:R-:W-:Y:S01]  /*0590*/  IABS R17, R14 ;  /* 0x0000000e00117213 */ /* 0x000fe20000000000 */
[--C-:B------:R-:W-:Y:S01]  /*05a0*/  IMAD R47, R0, 0x2, R35.reuse ;  /* 0x00000002002f7824 */ /* 0x100fe200078e0223 */
[----:B------:R-:W-:Y:S01]  /*05b0*/  IABS R2, R15 ;  /* 0x0000000f00027213 */ /* 0x000fe20000000000 */
[----:B------:R-:W0:Y:S01]  /*05c0*/  LDC.64 R72, c[0x0][0x218] ;  /* 0x00008600ff487b82 */ /* 0x000e220000000a00 */
[----:B------:R-:W1:Y:S01]  /*05d0*/  I2F.RP R8, R17 ;  /* 0x0000001100087306 */ /* 0x000e620000209400 */
[----:B------:R-:W-:Y:S01]  /*05e0*/  ISETP.GE.AND P5, PT, R22, RZ, PT ;  /* 0x000000ff1600720c */ /* 0x000fe20003fa6270 */
[----:B------:R-:W-:Y:S01]  /*05f0*/  USHF.R.U32.HI UR13, URZ, 0x4, UR12 ;  /* 0x000000043f0d7899 */ /* 0x000fe2000801160c */
[----:B------:R-:W-:Y:S01]  /*0600*/  SHF.R.U32.HI R0, RZ, 0x3, R35 ;  /* 0x00000003ff007819 */ /* 0x000fe20000011623 */
[----:B------:R-:W-:Y:S01]  /*0610*/  ULDC UR4, c[0x0][0x234] ;  /* 0x00008d0000047ab9 */ /* 0x000fe20000000800 */
[C---:B------:R-:W-:Y:S01]  /*0620*/  LOP3.LUT R56, R36.reuse, 0x1c0, RZ, 0xc0, !PT ;  /* 0x000001c024387812 */ /* 0x040fe200078ec0ff */
[----:B------:R-:W-:Y:S01]  /*0630*/  USGXT.U32 UR13, UR13, 0xe ;  /* 0x0000000e0d0d789a */ /* 0x000fe20008000000 */
[----:B------:R-:W-:Y:S01]  /*0640*/  LOP3.LUT R0, R47, R0, RZ, 0x3c, !PT ;  /* 0x000000002f007212 */ /* 0x000fe200078e3cff */
[----:B------:R-:W2:Y:S01]  /*0650*/  I2F.RP R3, R2 ;  /* 0x0000000200037306 */ /* 0x000ea20000209400 */
[----:B------:R-:W3:Y:S01]  /*0660*/  LDC R57, c[0x0][0x23c] ;  /* 0x00008f00ff397b82 */ /* 0x000ee20000000800 */
[----:B------:R-:W-:Y:S01]  /*0670*/  ULDC.64 UR6, c[0x0][0x210] ;  /* 0x0000840000067ab9 */ /* 0x000fe20000000a00 */
[C---:B------:R-:W-:Y:S01]  /*0680*/  LOP3.LUT R42, R33.reuse, 0x10, RZ, 0xfc, !PT ;  /* 0x00000010212a7812 */ /* 0x040fe200078efcff */
[----:B------:R-:W-:Y:S01]  /*0690*/  IMAD.SHL.U32 R32, R36, 0x2, RZ ;  /* 0x0000000224207824 */ /* 0x000fe200078e00ff */
[C---:B------:R-:W-:Y:S01]  /*06a0*/  LOP3.LUT R44, R33.reuse, 0x20, RZ, 0xfc, !PT ;  /* 0x00000020212c7812 */ /* 0x040fe200078efcff */
[----:B------:R-:W-:Y:S01]  /*06b0*/  UIADD3 UR8, UP0, UR13, 0x80, URZ ;  /* 0x000000800d087890 */ /* 0x000fe2000ff1e03f */
[C---:B------:R-:W-:Y:S01]  /*06c0*/  LOP3.LUT R46, R33.reuse, 0x30, RZ, 0xfc, !PT ;  /* 0x00000030212e7812 */ /* 0x040fe200078efcff */
[----:B-1----:R-:W1:Y:S01]  /*06d0*/  MUFU.RCP R8, R8 ;  /* 0x0000000800087308 */ /* 0x002e620000001000 */
[----:B------:R-:W4:Y:S01]  /*06e0*/  LDC R88, c[0x0][0x238] ;  /* 0x00008e00ff587b82 */ /* 0x000f220000000800 */
[C---:B------:R-:W-:Y:S01]  /*06f0*/  LOP3.LUT R47, R33.reuse, 0x38, RZ, 0xfc, !PT ;  /* 0x00000038212f7812 */ /* 0x040fe200078efcff */
[----:B------:R-:W-:Y:S01]  /*0700*/  UIADD3 UR41, UR12, 0x4000, URZ ;  /* 0x000040000c297890 */ /* 0x000fe2000fffe03f */
[C---:B------:R-:W-:Y:S01]  /*0710*/  LOP3.LUT R48, R33.reuse, 0x40, RZ, 0xfc, !PT ;  /* 0x0000004021307812 */ /* 0x040fe200078efcff */
[----:B------:R-:W-:Y:S01]  /*0720*/  ULDC UR40, c[0x0][0x230] ;  /* 0x00008c0000287ab9 */ /* 0x000fe20000000800 */
[----:B------:R-:W-:-:S02]  /*0730*/  LOP3.LUT R49, R33, 0x48, RZ, 0xfc, !PT ;  /* 0x0000004821317812 */ /* 0x000fc400078efcff */
[----:B--2---:R-:W2:Y:S01]  /*0740*/  MUFU.RCP R3, R3 ;  /* 0x0000000300037308 */ /* 0x004ea20000001000 */
[C---:B------:R-:W-:Y:S02]  /*0750*/  LOP3.LUT R50, R33.reuse, 0x50, RZ, 0xfc, !PT ;  /* 0x0000005021327812 */ /* 0x040fe400078efcff */
[C---:B------:R-:W-:Y:S02]  /*0760*/  LOP3.LUT R51, R33.reuse, 0x58, RZ, 0xfc, !PT ;  /* 0x0000005821337812 */ /* 0x040fe400078efcff */
[C---:B------:R-:W-:Y:S02]  /*0770*/  LOP3.LUT R52, R33.reuse, 0x60, RZ, 0xfc, !PT ;  /* 0x0000006021347812 */ /* 0x040fe400078efcff */
[C---:B------:R-:W-:Y:S01]  /*0780*/  LOP3.LUT R53, R33.reuse, 0x68, RZ, 0xfc, !PT ;  /* 0x0000006821357812 */ /* 0x040fe200078efcff */
[----:B-1----:R-:W-:Y:S01]  /*0790*/  VIADD R6, R8, 0xffffffe ;  /* 0x0ffffffe08067836 */ /* 0x002fe20000000000 */
[----:B------:R-:W-:Y:S02]  /*07a0*/  IABS R8, R22 ;  /* 0x0000001600087213 */ /* 0x000fe40000000000 */
[C---:B------:R-:W-:Y:S01]  /*07b0*/  LOP3.LUT R54, R33.reuse, 0x70, RZ, 0xfc, !PT ;  /* 0x0000007021367812 */ /* 0x040fe200078efcff */
[----:B------:R1:W5:Y:S01]  /*07c0*/  F2I.FTZ.U32.TRUNC.NTZ R7, R6 ;  /* 0x0000000600077305 */ /* 0x000362000021f000 */
[----:B------:R-:W-:-:S02]  /*07d0*/  LOP3.LUT R55, R33, 0x78, RZ, 0xfc, !PT ;  /* 0x0000007821377812 */ /* 0x000fc400078efcff */
[----:B------:R-:W-:Y:S01]  /*07e0*/  SHF.R.U32.HI R61, RZ, 0x2, R56 ;  /* 0x00000002ff3d7819 */ /* 0x000fe20000011638 */
[----:B--2---:R-:W-:Y:S02]  /*07f0*/  VIADD R4, R3, 0xffffffe ;  /* 0x0ffffffe03047836 */ /* 0x004fe40000000000 */
[----:B---3--:R-:W-:Y:S01]  /*0800*/  IMAD R56, R34, R57, RZ ;  /* 0x0000003922387224 */ /* 0x008fe200078e02ff */
[----:B------:R-:W-:Y:S01]  /*0810*/  SHF.L.U32 R57, R57, 0x7, RZ ;  /* 0x0000000739397819 */ /* 0x000fe200000006ff */
[----:B------:R-:W2:Y:S01]  /*0820*/  F2I.FTZ.U32.TRUNC.NTZ R5, R4 ;  /* 0x0000000400057305 */ /* 0x000ea2000021f000 */
[----:B-1----:R-:W-:Y:S01]  /*0830*/  IMAD.MOV.U32 R6, RZ, RZ, RZ ;  /* 0x000000ffff067224 */ /* 0x002fe200078e00ff */
[----:B------:R-:W-:Y:S01]  /*0840*/  LOP3.LUT R90, R61, 0x3fe, R32, 0x78, !PT ;  /* 0x000003fe3d5a7812 */ /* 0x000fe200078e7820 */
[----:B----4-:R-:W-:Y:S02]  /*0850*/  IMAD.SHL.U32 R58, R88, 0x80, RZ ;  /* 0x00000080583a7824 */ /* 0x010fe400078e00ff */
[----:B------:R-:W-:-:S02]  /*0860*/  IMAD R59, R33, R88, RZ ;  /* 0x00000058213b7224 */ /* 0x000fc400078e02ff */
[--C-:B-----5:R-:W-:Y:S02]  /*0870*/  IMAD.MOV R10, RZ, RZ, -R7.reuse ;  /* 0x000000ffff0a7224 */ /* 0x120fe400078e0a07 */
[-C--:B------:R-:W-:Y:S02]  /*0880*/  IMAD R74, R55, R88.reuse, RZ ;  /* 0x00000058374a7224 */ /* 0x080fe400078e02ff */
[----:B------:R-:W-:Y:S01]  /*0890*/  IMAD R9, R10, R17, RZ ;  /* 0x000000110a097224 */ /* 0x000fe200078e02ff */
[----:B------:R-:W-:Y:S01]  /*08a0*/  LEA.HI R10, R35, R23, RZ, 0x19 ;  /* 0x00000017230a7211 */ /* 0x000fe200078fc8ff */
[----:B------:R-:W-:Y:S02]  /*08b0*/  IMAD R75, R54, R88, RZ ;  /* 0x00000058364b7224 */ /* 0x000fe400078e02ff */
[----:B------:R-:W-:Y:S01]  /*08c0*/  IMAD.HI.U32 R7, R7, R9, R6 ;  /* 0x0000000907077227 */ /* 0x000fe200078e0006 */
[----:B------:R-:W-:Y:S02]  /*08d0*/  IADD3 R3, R10, 0x3c, RZ ;  /* 0x0000003c0a037810 */ /* 0x000fe40007ffe0ff */
[----:B------:R-:W-:Y:S01]  /*08e0*/  IABS R45, R10 ;  /* 0x0000000a002d7213 */ /* 0x000fe20000000000 */
[----:B--2---:R-:W-:Y:S01]  /*08f0*/  IMAD.MOV R9, RZ, RZ, -R5 ;  /* 0x000000ffff097224 */ /* 0x004fe200078e0a05 */
[----:B------:R-:W-:Y:S01]  /*0900*/  IABS R6, R3 ;  /* 0x0000000300067213 */ /* 0x000fe20000000000 */
[----:B------:R-:W-:Y:S01]  /*0910*/  IMAD.HI.U32 R7, R7, R8, RZ ;  /* 0x0000000807077227 */ /* 0x000fe200078e00ff */
[----:B------:R-:W-:-:S03]  /*0920*/  ISETP.GE.AND P4, PT, R3, RZ, PT ;  /* 0x000000ff0300720c */ /* 0x000fc60003f86270 */
[----:B------:R-:W-:Y:S02]  /*0930*/  IMAD.MOV R4, RZ, RZ, -R7 ;  /* 0x000000ffff047224 */ /* 0x000fe400078e0a07 */
[----:B------:R-:W-:Y:S02]  /*0940*/  IMAD R7, R9, R2, RZ ;  /* 0x0000000209077224 */ /* 0x000fe400078e02ff */
[C---:B------:R-:W-:Y:S02]  /*0950*/  IMAD R8, R17.reuse, R4, R8 ;  /* 0x0000000411087224 */ /* 0x040fe400078e0208 */
[----:B------:R-:W-:Y:S02]  /*0960*/  IMAD.MOV.U32 R4, RZ, RZ, RZ ;  /* 0x000000ffff047224 */ /* 0x000fe400078e00ff */
[----:B------:R-:W-:Y:S01]  /*0970*/  VIADD R12, R10, 0x38 ;  /* 0x000000380a0c7836 */ /* 0x000fe20000000000 */
[----:B------:R-:W-:Y:S01]  /*0980*/  ISETP.GT.U32.AND P0, PT, R17, R8, PT ;  /* 0x000000081100720c */ /* 0x000fe20003f04070 */
[----:B------:R-:W-:Y:S01]  /*0990*/  IMAD.HI.U32 R5, R5, R7, R4 ;  /* 0x0000000705057227 */ /* 0x000fe200078e0004 */
[----:B------:R-:W-:-:S02]  /*09a0*/  SHF.R.S32.HI R4, RZ, 0x1f, R89 ;  /* 0x0000001fff047819 */ /* 0x000fc40000011459 */
[----:B------:R-:W-:Y:S01]  /*09b0*/  IABS R9, R12 ;  /* 0x0000000c00097213 */ /* 0x000fe20000000000 */
[----:B------:R-:W-:Y:S01]  /*09c0*/  VIADD R16, R10, 0x34 ;  /* 0x000000340a107836 */ /* 0x000fe20000000000 */
[----:B------:R-:W-:Y:S01]  /*09d0*/  LEA.HI R89, R4, R89, RZ, 0x7 ;  /* 0x0000005904597211 */ /* 0x000fe200078f38ff */
[----:B------:R-:W-:Y:S01]  /*09e0*/  IMAD.MOV.U32 R7, RZ, RZ, R6 ;  /* 0x000000ffff077224 */ /* 0x000fe200078e0006 */
[----:B------:R-:W-:Y:S01]  /*09f0*/  ISETP.GE.AND P3, PT, R12, RZ, PT ;  /* 0x000000ff0c00720c */ /* 0x000fe20003f66270 */
[C---:B------:R-:W-:Y:S01]  /*0a00*/  IMAD.HI.U32 R4, R5.reuse, R9, RZ ;  /* 0x0000000905047227 */ /* 0x040fe200078e00ff */
[----:B------:R-:W-:Y:S02]  /*0a10*/  IABS R11, R16 ;  /* 0x00000010000b7213 */ /* 0x000fe40000000000 */
[----:B------:R-:W-:Y:S01]  /*0a20*/  SHF.R.S32.HI R89, RZ, 0x7, R89 ;  /* 0x00000007ff597819 */ /* 0x000fe20000011459 */
[----:B------:R-:W-:Y:S01]  /*0a30*/  IMAD.HI.U32 R6, R5, R7, RZ ;  /* 0x0000000705067227 */ /* 0x000fe200078e00ff */
[----:B------:R-:W-:-:S03]  /*0a40*/  IADD3 R4, -R4, RZ, RZ ;  /* 0x000000ff04047210 */ /* 0x000fc60007ffe1ff */
[----:B------:R-:W-:Y:S02]  /*0a50*/  @!P0 IMAD.IADD R8, R8, 0x1, -R17 ;  /* 0x0000000108088824 */ /* 0x000fe400078e0a11 */
[C---:B------:R-:W-:Y:S02]  /*0a60*/  IMAD R9, R2.reuse, R4, R9 ;  /* 0x0000000402097224 */ /* 0x040fe400078e0209 */
[----:B------:R-:W-:Y:S01]  /*0a70*/  IMAD.MOV R6, RZ, RZ, -R6 ;  /* 0x000000ffff067224 */ /* 0x000fe200078e0a06 */
[----:B------:R-:W-:Y:S01]  /*0a80*/  ISETP.GT.U32.AND P0, PT, R17, R8, PT ;  /* 0x000000081100720c */ /* 0x000fe20003f04070 */
[----:B------:R-:W-:Y:S01]  /*0a90*/  IMAD.HI.U32 R3, R5, R11, RZ ;  /* 0x0000000b05037227 */ /* 0x000fe200078e00ff */
[----:B------:R-:W-:-:S03]  /*0aa0*/  ISETP.GT.U32.AND P2, PT, R2, R9, PT ;  /* 0x000000090200720c */ /* 0x000fc60003f44070 */
[----:B------:R-:W-:Y:S02]  /*0ab0*/  IMAD R7, R2, R6, R7 ;  /* 0x0000000602077224 */ /* 0x000fe400078e0207 */
[----:B------:R-:W-:Y:S02]  /*0ac0*/  IMAD.MOV R6, RZ, RZ, -R3 ;  /* 0x000000ffff067224 */ /* 0x000fe400078e0a03 */
[----:B------:R-:W-:Y:S01]  /*0ad0*/  VIADD R18, R10, 0x30 ;  /* 0x000000300a127836 */ /* 0x000fe20000000000 */
[C---:B------:R-:W-:Y:S01]  /*0ae0*/  ISETP.GT.U32.AND P1, PT, R2.reuse, R7, PT ;  /* 0x000000070200720c */ /* 0x040fe20003f24070 */
[----:B------:R-:W-:Y:S02]  /*0af0*/  IMAD R11, R2, R6, R11 ;  /* 0x00000006020b7224 */ /* 0x000fe400078e020b */
[----:B------:R-:W-:Y:S01]  /*0b00*/  @!P0 IMAD.IADD R8, R8, 0x1, -R17 ;  /* 0x0000000108088824 */ /* 0x000fe200078e0a11 */
[----:B------:R-:W-:Y:S01]  /*0b10*/  IABS R13, R18 ;  /* 0x00000012000d7213 */ /* 0x000fe20000000000 */
[----:B------:R-:W-:Y:S01]  /*0b20*/  VIADD R6, R10, 0x28 ;  /* 0x000000280a067836 */ /* 0x000fe20000000000 */
[----:B------:R-:W-:Y:S01]  /*0b30*/  @!P2 IADD3 R9, R9, -R2, RZ ;  /* 0x800000020909a210 */ /* 0x000fe20007ffe0ff */
[----:B------:R-:W-:Y:S01]  /*0b40*/  IMAD.MOV.U32 R3, RZ, RZ, R8 ;  /* 0x000000ffff037224 */ /* 0x000fe200078e0008 */
[----:B------:R-:W-:Y:S01]  /*0b50*/  ISETP.NE.AND P0, PT, R14, RZ, PT ;  /* 0x000000ff0e00720c */ /* 0x000fe20003f05270 */
[----:B------:R-:W-:Y:S01]  /*0b60*/  IMAD.HI.U32 R4, R5, R13, RZ ;  /* 0x0000000d05047227 */ /* 0x000fe200078e00ff */
[----:B------:R-:W-:-:S02]  /*0b70*/  ISETP.GT.U32.AND P2, PT, R2, R9, PT ;  /* 0x000000090200720c */ /* 0x000fc40003f44070 */
[----:B------:R-:W-:Y:S01]  /*0b80*/  IABS R19, R6 ;  /* 0x0000000600137213 */ /* 0x000fe20000000000 */
[----:B------:R-:W-:Y:S02]  /*0b90*/  IMAD.MOV R8, RZ, RZ, -R4 ;  /* 0x000000ffff087224 */ /* 0x000fe400078e0a04 */
[----:B------:R-:W-:Y:S02]  /*0ba0*/  VIADD R4, R10, 0x2c ;  /* 0x0000002c0a047836 */ /* 0x000fe40000000000 */
[--C-:B------:R-:W-:Y:S01]  /*0bb0*/  @!P1 IMAD.IADD R7, R7, 0x1, -R2.reuse ;  /* 0x0000000107079824 */ /* 0x100fe200078e0a02 */
[----:B------:R-:W-:Y:S01]  /*0bc0*/  ISETP.GE.AND P1, PT, R16, RZ, PT ;  /* 0x000000ff1000720c */ /* 0x000fe20003f26270 */
[----:B------:R-:W-:Y:S01]  /*0bd0*/  @!P5 IMAD.MOV R3, RZ, RZ, -R3 ;  /* 0x000000ffff03d224 */ /* 0x000fe200078e0a03 */
[----:B------:R-:W-:Y:S01]  /*0be0*/  IABS R17, R4 ;  /* 0x0000000400117213 */ /* 0x000fe20000000000 */
[C---:B------:R-:W-:Y:S01]  /*0bf0*/  IMAD R13, R2.reuse, R8, R13 ;  /* 0x00000008020d7224 */ /* 0x040fe200078e020d */
[C---:B------:R-:W-:Y:S01]  /*0c00*/  ISETP.GT.U32.AND P6, PT, R2.reuse, R7, PT ;  /* 0x000000070200720c */ /* 0x040fe20003fc4070 */
[----:B------:R-:W-:Y:S01]  /*0c10*/  @!P2 IMAD.IADD R9, R9, 0x1, -R2 ;  /* 0x000000010909a824 */ /* 0x000fe200078e0a02 */
[----:B------:R-:W-:Y:S01]  /*0c20*/  ISETP.GT.U32.AND P2, PT, R2, R11, PT ;  /* 0x0000000b0200720c */ /* 0x000fe20003f44070 */
[----:B------:R-:W-:Y:S01]  /*0c30*/  VIADD R12, R10, 0x20 ;  /* 0x000000200a0c7836 */ /* 0x000fe20000000000 */
[----:B------:R-:W-:Y:S01]  /*0c40*/  @!P0 LOP3.LUT R3, RZ, R14, RZ, 0x33, !PT ;  /* 0x0000000eff038212 */ /* 0x000fe200078e33ff */
[----:B------:R-:W-:Y:S01]  /*0c50*/  @!P3 IMAD.MOV R9, RZ, RZ, -R9 ;  /* 0x000000ffff09b224 */ /* 0x000fe200078e0a09 */
[----:B------:R-:W-:Y:S01]  /*0c60*/  ISETP.GE.AND P0, PT, R4, RZ, PT ;  /* 0x000000ff0400720c */ /* 0x000fe20003f06270 */
[----:B------:R-:W-:Y:S01]  /*0c70*/  IMAD.HI.U32 R4, R5, R17, RZ ;  /* 0x0000001105047227 */ /* 0x000fe200078e00ff */
[----:B------:R-:W-:-:S02]  /*0c80*/  ISETP.GT.U32.AND P3, PT, R2, R13, PT ;  /* 0x0000000d0200720c */ /* 0x000fc40003f64070 */
[----:B------:R-:W-:Y:S01]  /*0c90*/  IADD3 R14, R10, 0x1c, RZ ;  /* 0x0000001c0a0e7810 */ /* 0x000fe20007ffe0ff */
[----:B------:R-:W-:Y:S01]  /*0ca0*/  IMAD.MOV R4, RZ, RZ, -R4 ;  /* 0x000000ffff047224 */ /* 0x000fe200078e0a04 */
[----:B------:R-:W-:Y:S01]  /*0cb0*/  IABS R25, R12 ;  /* 0x0000000c00197213 */ /* 0x000fe20000000000 */
[--C-:B------:R-:W-:Y:S01]  /*0cc0*/  @!P6 IMAD.IADD R7, R7, 0x1, -R2.reuse ;  /* 0x000000010707e824 */ /* 0x100fe200078e0a02 */
[----:B------:R-:W-:Y:S01]  /*0cd0*/  ISETP.GE.AND P6, PT, R6, RZ, PT ;  /* 0x000000ff0600720c */ /* 0x000fe20003fc6270 */
[----:B------:R-:W-:Y:S01]  /*0ce0*/  @!P2 IMAD.IADD R11, R11, 0x1, -R2 ;  /* 0x000000010b0ba824 */ /* 0x000fe200078e0a02 */
[----:B------:R-:W-:Y:S01]  /*0cf0*/  IABS R27, R14 ;  /* 0x0000000e001b7213 */ /* 0x000fe20000000000 */
[----:B------:R-:W-:Y:S01]  /*0d00*/  IMAD R17, R2, R4, R17 ;  /* 0x0000000402117224 */ /* 0x000fe200078e0211 */
[----:B------:R-:W-:Y:S01]  /*0d10*/  ISETP.GE.AND P5, PT, R18, RZ, PT ;  /* 0x000000ff1200720c */ /* 0x000fe20003fa6270 */
[----:B------:R-:W-:Y:S01]  /*0d20*/  VIADD R6, R10, 0x24 ;  /* 0x000000240a067836 */ /* 0x000fe20000000000 */
[----:B------:R-:W-:Y:S01]  /*0d30*/  ISETP.GT.U32.AND P2, PT, R2, R11, PT ;  /* 0x0000000b0200720c */ /* 0x000fe20003f44070 */
[----:B------:R-:W-:-:S02]  /*0d40*/  @!P4 IMAD.MOV R7, RZ, RZ, -R7 ;  /* 0x000000ffff07c224 */ /* 0x000fc400078e0a07 */
[----:B------:R-:W-:Y:S01]  /*0d50*/  @!P3 IMAD.IADD R13, R13, 0x1, -R2 ;  /* 0x000000010d0db824 */ /* 0x000fe200078e0a02 */
[----:B------:R-:W-:Y:S01]  /*0d60*/  ISETP.GE.AND P4, PT, R6, RZ, PT ;  /* 0x000000ff0600720c */ /* 0x000fe20003f86270 */
[----:B------:R-:W-:Y:S01]  /*0d70*/  VIADD R16, R10, 0x18 ;  /* 0x000000180a107836 */ /* 0x000fe20000000000 */
[----:B------:R-:W-:Y:S01]  /*0d80*/  IABS R21, R6 ;  /* 0x0000000600157213 */ /* 0x000fe20000000000 */
[----:B------:R-:W-:-:S03]  /*0d90*/  IMAD.HI.U32 R6, R5, R19, RZ ;  /* 0x0000001305067227 */ /* 0x000fc600078e00ff */
[----:B------:R-:W-:Y:S01]  /*0da0*/  IABS R29, R16 ;  /* 0x00000010001d7213 */ /* 0x000fe20000000000 */
[----:B------:R-:W-:Y:S02]  /*0db0*/  IMAD.MOV R6, RZ, RZ, -R6 ;  /* 0x000000ffff067224 */ /* 0x000fe400078e0a06 */
[----:B------:R-:W-:Y:S01]  /*0dc0*/  @!P2 IMAD.IADD R11, R11, 0x1, -R2 ;  /* 0x000000010b0ba824 */ /* 0x000fe200078e0a02 */
[----:B------:R-:W-:Y:S01]  /*0dd0*/  ISETP.GT.U32.AND P2, PT, R2, R17, PT ;  /* 0x000000110200720c */ /* 0x000fe20003f44070 */
[----:B------:R-:W-:-:S03]  /*0de0*/  IMAD.HI.U32 R4, R5, R21, RZ ;  /* 0x0000001505047227 */ /* 0x000fc600078e00ff */
[----:B------:R-:W-:Y:S01]  /*0df0*/  @!P1 IADD3 R11, -R11, RZ, RZ ;  /* 0x000000ff0b0b9210 */ /* 0x000fe20007ffe1ff */
[C---:B------:R-:W-:Y:S02]  /*0e00*/  IMAD R19, R2.reuse, R6, R19 ;  /* 0x0000000602137224 */ /* 0x040fe400078e0213 */
[----:B------:R-:W-:Y:S02]  /*0e10*/  IMAD.MOV R4, RZ, RZ, -R4 ;  /* 0x000000ffff047224 */ /* 0x000fe400078e0a04 */
[----:B------:R-:W-:Y:S01]  /*0e20*/  IMAD.HI.U32 R6, R5, R25, RZ ;  /* 0x0000001905067227 */ /* 0x000fe200078e00ff */
[----:B------:R-:W-:-:S03]  /*0e30*/  ISETP.GT.U32.AND P3, PT, R2, R19, PT ;  /* 0x000000130200720c */ /* 0x000fc60003f64070 */
[----:B------:R-:W-:Y:S01]  /*0e40*/  @!P2 IMAD.IADD R17, R17, 0x1, -R2 ;  /* 0x000000011111a824 */ /* 0x000fe200078e0a02 */
[C---:B------:R-:W-:Y:S01]  /*0e50*/  ISETP.GT.U32.AND P2, PT, R2.reuse, R13, PT ;  /* 0x0000000d0200720c */ /* 0x040fe20003f44070 */
[C---:B------:R-:W-:Y:S02]  /*0e60*/  IMAD R21, R2.reuse, R4, R21 ;  /* 0x0000000402157224 */ /* 0x040fe400078e0215 */
[----:B------:R-:W-:Y:S01]  /*0e70*/  IMAD.HI.U32 R4, R5, R27, RZ ;  /* 0x0000001b05047227 */ /* 0x000fe200078e00ff */
[----:B------:R-:W-:-:S03]  /*0e80*/  ISETP.GT.U32.AND P1, PT, R2, R17, PT ;  /* 0x000000110200720c */ /* 0x000fc60003f24070 */
[----:B------:R-:W-:Y:S02]  /*0e90*/  IMAD.MOV R4, RZ, RZ, -R4 ;  /* 0x000000ffff047224 */ /* 0x000fe400078e0a04 */
[----:B------:R-:W-:Y:S02]  /*0ea0*/  VIADD R18, R10, 0x14 ;  /* 0x000000140a127836 */ /* 0x000fe40000000000 */
[----:B------:R-:W-:Y:S02]  /*0eb0*/  IMAD.MOV R6, RZ, RZ, -R6 ;  /* 0x000000ffff067224 */ /* 0x000fe400078e0a06 */
[C---:B------:R-:W-:Y:S01]  /*0ec0*/  IMAD R27, R2.reuse, R4, R27 ;  /* 0x00000004021b7224 */ /* 0x040fe200078e021b */
[----:B------:R-:W-:Y:S01]  /*0ed0*/  IABS R31, R18 ;  /* 0x00000012001f7213 */ /* 0x000fe20000000000 */
[----:B------:R-:W-:Y:S02]  /*0ee0*/  IMAD R25, R2, R6, R25 ;  /* 0x0000000602197224 */ /* 0x000fe400078e0219 */
[----:B------:R-:W-:-:S02]  /*0ef0*/  @!P3 IMAD.IADD R19, R19, 0x1, -R2 ;  /* 0x000000011313b824 */ /* 0x000fc400078e0a02 */
[--C-:B------:R-:W-:Y:S01]  /*0f00*/  @!P2 IMAD.IADD R13, R13, 0x1, -R2.reuse ;  /* 0x000000010d0da824 */ /* 0x100fe200078e0a02 */
[C---:B------:R-:W-:Y:S01]  /*0f10*/  ISETP.GT.U32.AND P2, PT, R2.reuse, R21, PT ;  /* 0x000000150200720c */ /* 0x040fe20003f44070 */
[----:B------:R-:W-:Y:S01]  /*0f20*/  @!P1 IMAD.IADD R17, R17, 0x1, -R2 ;  /* 0x0000000111119824 */ /* 0x000fe200078e0a02 */
[C---:B------:R-:W-:Y:S01]  /*0f30*/  ISETP.GT.U32.AND P1, PT, R2.reuse, R27, PT ;  /* 0x0000001b0200720c */ /* 0x040fe20003f24070 */
[----:B------:R-:W-:Y:S01]  /*0f40*/  IMAD.HI.U32 R6, R5, R29, RZ ;  /* 0x0000001d05067227 */ /* 0x000fe200078e00ff */
[----:B------:R-:W-:-:S03]  /*0f50*/  ISETP.GT.U32.AND P3, PT, R2, R19, PT ;  /* 0x000000130200720c */ /* 0x000fc60003f64070 */
[----:B------:R-:W-:Y:S01]  /*0f60*/  VIADD R20, R10, 0x10 ;  /* 0x000000100a147836 */ /* 0x000fe20000000000 */
[----:B------:R-:W-:Y:S01]  /*0f70*/  IADD3 R6, -R6, RZ, RZ ;  /* 0x000000ff06067210 */ /* 0x000fe20007ffe1ff */
[----:B------:R-:W-:Y:S01]  /*0f80*/  @!P5 IMAD.MOV R13, RZ, RZ, -R13 ;  /* 0x000000ffff0dd224 */ /* 0x000fe200078e0a0d */
[----:B------:R-:W-:Y:S01]  /*0f90*/  ISETP.GT.U32.AND P5, PT, R2, R25, PT ;  /* 0x000000190200720c */ /* 0x000fe20003fa4070 */
[----:B------:R-:W-:Y:S01]  /*0fa0*/  IMAD.HI.U32 R4, R5, R31, RZ ;  /* 0x0000001f05047227 */ /* 0x000fe200078e00ff */
[----:B------:R-:W-:-:S03]  /*0fb0*/  IABS R37, R20 ;  /* 0x0000001400257213 */ /* 0x000fc60000000000 */
[----:B------:R-:W-:Y:S02]  /*0fc0*/  VIADD R24, R10, 0xc ;  /* 0x0000000c0a187836 */ /* 0x000fe40000000000 */
[----:B------:R-:W-:Y:S01]  /*0fd0*/  IMAD.MOV R4, RZ, RZ, -R4 ;  /* 0x000000ffff047224 */ /* 0x000fe200078e0a04 */
[----:B------:R-:W-:Y:S01]  /*0fe0*/  @!P3 IADD3 R19, R19, -R2, RZ ;  /* 0x800000021313b210 */ /* 0x000fe20007ffe0ff */
[C---:B------:R-:W-:Y:S01]  /*0ff0*/  IMAD R29, R2.reuse, R6, R29 ;  /* 0x00000006021d7224 */ /* 0x040fe200078e021d */
[----:B------:R-:W-:Y:S01]  /*1000*/  IABS R39, R24 ;  /* 0x0000001800277213 */ /* 0x000fe20000000000 */
[C---:B------:R-:W-:Y:S02]  /*1010*/  IMAD R31, R2.reuse, R4, R31 ;  /* 0x00000004021f7224 */ /* 0x040fe400078e021f */
[----:B------:R-:W-:Y:S01]  /*1020*/  IMAD.HI.U32 R4, R5, R37, RZ ;  /* 0x0000002505047227 */ /* 0x000fe200078e00ff */
[----:B------:R-:W-:-:S03]  /*1030*/  ISETP.GT.U32.AND P3, PT, R2, R29, PT ;  /* 0x0000001d0200720c */ /* 0x000fc60003f64070 */
[----:B------:R-:W-:Y:S02]  /*1040*/  @!P1 IMAD.IADD R27, R27, 0x1, -R2 ;  /* 0x000000011b1b9824 */ /* 0x000fe400078e0a02 */
[----:B------:R-:W-:Y:S02]  /*1050*/  IMAD.MOV R8, RZ, RZ, -R4 ;  /* 0x000000ffff087224 */ /* 0x000fe400078e0a04 */
[--C-:B------:R-:W-:Y:S01]  /*1060*/  @!P2 IMAD.IADD R21, R21, 0x1, -R2.reuse ;  /* 0x000000011515a824 */ /* 0x100fe200078e0a02 */
[----:B------:R-:W-:Y:S01]  /*1070*/  ISETP.GE.AND P2, PT, R10, RZ, PT ;  /* 0x000000ff0a00720c */ /* 0x000fe20003f46270 */
[----:B------:R-:W-:Y:S02]  /*1080*/  @!P5 IMAD.IADD R25, R25, 0x1, -R2 ;  /* 0x000000011919d824 */ /* 0x000fe400078e0a02 */
[----:B------:R-:W-:Y:S01]  /*1090*/  @!P0 IMAD.MOV R17, RZ, RZ, -R17 ;  /* 0x000000ffff118224 */ /* 0x000fe200078e0a11 */
[C---:B------:R-:W-:Y:S01]  /*10a0*/  ISETP.GT.U32.AND P0, PT, R2.reuse, R27, PT ;  /* 0x0000001b0200720c */ /* 0x040fe20003f04070 */
[----:B------:R-:W-:Y:S01]  /*10b0*/  IMAD.HI.U32 R6, R5, R39, RZ ;  /* 0x0000002705067227 */ /* 0x000fe200078e00ff */
[----:B------:R-:W-:-:S02]  /*10c0*/  ISETP.GT.U32.AND P5, PT, R2, R21, PT ;  /* 0x000000150200720c */ /* 0x000fc40003fa4070 */
[----:B------:R-:W-:Y:S01]  /*10d0*/  ISETP.GT.U32.AND P1, PT, R2, R25, PT ;  /* 0x000000190200720c */ /* 0x000fe20003f24070 */
[----:B------:R-:W-:-:S04]  /*10e0*/  IMAD.HI.U32 R4, R5, R45, RZ ;  /* 0x0000002d05047227 */ /* 0x000fc800078e00ff */
[----:B------:R-:W-:Y:S02]  /*10f0*/  IMAD R37, R2, R8, R37 ;  /* 0x0000000802257224 */ /* 0x000fe400078e0225 */
[C---:B------:R-:W-:Y:S02]  /*1100*/  VIADD R26, R10.reuse, 0x8 ;  /* 0x000000080a1a7836 */ /* 0x040fe40000000000 */
[----:B------:R-:W-:Y:S02]  /*1110*/  IMAD.MOV R8, RZ, RZ, -R6 ;  /* 0x000000ffff087224 */ /* 0x000fe400078e0a06 */
[----:B------:R-:W-:Y:S01]  /*1120*/  IMAD.MOV R4, RZ, RZ, -R4 ;  /* 0x000000ffff047224 */ /* 0x000fe200078e0a04 */
[----:B------:R-:W-:Y:S01]  /*1130*/  IABS R41, R26 ;  /* 0x0000001a00297213 */ /* 0x000fe20000000000 */
[----:B------:R-:W-:Y:S01]  /*1140*/  VIADD R6, R10, 0x4 ;  /* 0x000000040a067836 */ /* 0x000fe20000000000 */
[----:B------:R-:W-:Y:S01]  /*1150*/  @!P5 IADD3 R21, R21, -R2, RZ ;  /* 0x800000021515d210 */ /* 0x000fe20007ffe0ff */
[C---:B------:R-:W-:Y:S01]  /*1160*/  IMAD R45, R2.reuse, R4, R45 ;  /* 0x00000004022d7224 */ /* 0x040fe200078e022d */
[C---:B------:R-:W-:Y:S01]  /*1170*/  ISETP.GT.U32.AND P5, PT, R2.reuse, R37, PT ;  /* 0x000000250200720c */ /* 0x040fe20003fa4070 */
[----:B------:R-:W-:Y:S01]  /*1180*/  IMAD R39, R2, R8, R39 ;  /* 0x0000000802277224 */ /* 0x000fe200078e0227 */
[----:B------:R-:W-:Y:S01]  /*1190*/  IABS R43, R6 ;  /* 0x00000006002b7213 */ /* 0x000fe20000000000 */
[----:B------:R-:W-:-:S02]  /*11a0*/  @!P3 IMAD.IADD R29, R29, 0x1, -R2 ;  /* 0x000000011d1db824 */ /* 0x000fc400078e0a02 */
[----:B------:R-:W-:Y:S01]  /*11b0*/  @!P6 IMAD.MOV R19, RZ, RZ, -R19 ;  /* 0x000000ffff13e224 */ /* 0x000fe200078e0a13 */
[C---:B------:R-:W-:Y:S01]  /*11c0*/  ISETP.GT.U32.AND P6, PT, R2.reuse, R31, PT ;  /* 0x0000001f0200720c */ /* 0x040fe20003fc4070 */
[----:B------:R-:W-:Y:S01]  /*11d0*/  @!P0 IMAD.IADD R27, R27, 0x1, -R2 ;  /* 0x000000011b1b8824 */ /* 0x000fe200078e0a02 */
[C---:B------:R-:W-:Y:S01]  /*11e0*/  ISETP.GT.U32.AND P0, PT, R2.reuse, R45, PT ;  /* 0x0000002d0200720c */ /* 0x040fe20003f04070 */
[----:B------:R-:W-:Y:S01]  /*11f0*/  IMAD.HI.U32 R4, R5, R41, RZ ;  /* 0x0000002905047227 */ /* 0x000fe200078e00ff */
[----:B------:R-:W-:-:S03]  /*1200*/  ISETP.GT.U32.AND P3, PT, R2, R29, PT ;  /* 0x0000001d0200720c */ /* 0x000fc60003f64070 */
[----:B------:R-:W-:-:S04]  /*1210*/  IMAD.HI.U32 R5, R5, R43, RZ ;  /* 0x0000002b05057227 */ /* 0x000fc800078e00ff */
[----:B------:R-:W-:Y:S01]  /*1220*/  @!P1 IMAD.IADD R25, R25, 0x1, -R2 ;  /* 0x0000000119199824 */ /* 0x000fe200078e0a02 */
[C---:B------:R-:W-:Y:S01]  /*1230*/  ISETP.GT.U32.AND P1, PT, R2.reuse, R39, PT ;  /* 0x000000270200720c */ /* 0x040fe20003f24070 */
[----:B------:R-:W-:Y:S02]  /*1240*/  IMAD.MOV R4, RZ, RZ, -R4 ;  /* 0x000000ffff047224 */ /* 0x000fe400078e0a04 */
[----:B------:R-:W-:Y:S02]  /*1250*/  IMAD.MOV R5, RZ, RZ, -R5 ;  /* 0x000000ffff057224 */ /* 0x000fe400078e0a05 */
[C---:B------:R-:W-:Y:S01]  /*1260*/  IMAD R41, R2.reuse, R4, R41 ;  /* 0x0000000402297224 */ /* 0x040fe200078e0229 */
[----:B------:R-:W-:Y:S01]  /*1270*/  SHF.R.U32.HI R4, RZ, 0x5, R36 ;  /* 0x00000005ff047819 */ /* 0x000fe20000011624 */
[C---:B------:R-:W-:Y:S02]  /*1280*/  IMAD R43, R2.reuse, R5, R43 ;  /* 0x00000005022b7224 */ /* 0x040fe400078e022b */
[--C-:B------:R-:W-:Y:S01]  /*1290*/  @!P6 IMAD.IADD R31, R31, 0x1, -R2.reuse ;  /* 0x000000011f1fe824 */ /* 0x100fe200078e0a02 */
[C---:B------:R-:W-:Y:S01]  /*12a0*/  ISETP.GT.U32.AND P6, PT, R2.reuse, R41, PT ;  /* 0x000000290200720c */ /* 0x040fe20003fc4070 */
[--C-:B------:R-:W-:Y:S01]  /*12b0*/  @!P0 IMAD.IADD R45, R45, 0x1, -R2.reuse ;  /* 0x000000012d2d8824 */ /* 0x100fe200078e0a02 */
[----:B------:R-:W-:Y:S01]  /*12c0*/  ISETP.GT.U32.AND P0, PT, R2, R43, PT ;  /* 0x0000002b0200720c */ /* 0x000fe20003f04070 */
[--C-:B------:R-:W-:Y:S01]  /*12d0*/  @!P3 IMAD.IADD R29, R29, 0x1, -R2.reuse ;  /* 0x000000011d1db824 */ /* 0x100fe200078e0a02 */
[----:B------:R-:W-:Y:S01]  /*12e0*/  @!P1 IADD3 R39, R39, -R2, RZ ;  /* 0x8000000227279210 */ /* 0x000fe20007ffe0ff */
[--C-:B------:R-:W-:Y:S01]  /*12f0*/  @!P5 IMAD.IADD R37, R37, 0x1, -R2.reuse ;  /* 0x000000012525d824 */ /* 0x100fe200078e0a02 */
[----:B------:R-:W-:Y:S01]  /*1300*/  ISETP.GE.AND P3, PT, R12, RZ, PT ;  /* 0x000000ff0c00720c */ /* 0x000fe20003f66270 */
[----:B------:R-:W-:Y:S01]  /*1310*/  IMAD.MOV.U32 R5, RZ, RZ, R21 ;  /* 0x000000ffff057224 */ /* 0x000fe200078e0015 */
[----:B------:R-:W-:Y:S01]  /*1320*/  ISETP.GE.AND P5, PT, R14, RZ, PT ;  /* 0x000000ff0e00720c */ /* 0x000fe20003fa6270 */
[----:B------:R-:W-:Y:S01]  /*1330*/  IMAD.SHL.U32 R21, R36, 0x80, RZ ;  /* 0x0000008024157824 */ /* 0x000fe200078e00ff */
[----:B------:R-:W-:Y:S01]  /*1340*/  ISETP.GE.AND P1, PT, R16, RZ, PT ;  /* 0x000000ff1000720c */ /* 0x000fe20003f26270 */
[----:B------:R-:W-:Y:S01]  /*1350*/  @!P4 IMAD.MOV R5, RZ, RZ, -R5 ;  /* 0x000000ffff05c224 */ /* 0x000fe200078e0a05 */
[C---:B------:R-:W-:Y:S01]  /*1360*/  ISETP.GT.U32.AND P4, PT, R2.reuse, R31, PT ;  /* 0x0000001f0200720c */ /* 0x040fe20003f84070 */
[--C-:B------:R-:W-:Y:S01]  /*1370*/  @!P6 IMAD.IADD R41, R41, 0x1, -R2.reuse ;  /* 0x000000012929e824 */ /* 0x100fe200078e0a02 */
[C---:B------:R-:W-:Y:S01]  /*1380*/  ISETP.GT.U32.AND P6, PT, R2.reuse, R39, PT ;  /* 0x000000270200720c */ /* 0x040fe20003fc4070 */
[--C-:B------:R-:W-:Y:S01]  /*1390*/  @!P0 IMAD.IADD R43, R43, 0x1, -R2.reuse ;  /* 0x000000012b2b8824 */ /* 0x100fe200078e0a02 */
[----:B------:R-:W-:Y:S01]  /*13a0*/  ISETP.GT.U32.AND P0, PT, R2, R45, PT ;  /* 0x0000002d0200720c */ /* 0x000fe20003f04070 */
[-C--:B------:R-:W-:Y:S01]  /*13b0*/  IMAD R76, R53, R88.reuse, RZ ;  /* 0x00000058354c7224 */ /* 0x080fe200078e02ff */
[----:B------:R-:W-:Y:S01]  /*13c0*/  LOP3.LUT R21, R0, 0x2000, R21, 0xf8, !PT ;  /* 0x0000200000157812 */ /* 0x000fe200078ef815 */
[----:B------:R-:W-:Y:S01]  /*13d0*/  @!P3 IMAD.MOV R25, RZ, RZ, -R25 ;  /* 0x000000ffff19b224 */ /* 0x000fe200078e0a19 */
[----:B------:R-:W-:Y:S01]  /*13e0*/  ISETP.GT.U32.AND P3, PT, R2, R37, PT ;  /* 0x000000250200720c */ /* 0x000fe20003f64070 */
[-C--:B------:R-:W-:Y:S01]  /*13f0*/  IMAD R77, R52, R88.reuse, RZ ;  /* 0x00000058344d7224 */ /* 0x080fe200078e02ff */
[----:B------:R-:W-:Y:S01]  /*1400*/  @!P5 IADD3 R27, -R27, RZ, RZ ;  /* 0x000000ff1b1bd210 */ /* 0x000fe20007ffe1ff */
[----:B------:R-:W-:Y:S01]  /*1410*/  @!P1 IMAD.MOV R29, RZ, RZ, -R29 ;  /* 0x000000ffff1d9224 */ /* 0x000fe200078e0a1d */
[C---:B------:R-:W-:Y:S01]  /*1420*/  ISETP.GT.U32.AND P5, PT, R2.reuse, R41, PT ;  /* 0x000000290200720c */ /* 0x040fe20003fa4070 */
[--C-:B------:R-:W-:Y:S01]  /*1430*/  @!P4 IMAD.IADD R31, R31, 0x1, -R2.reuse ;  /* 0x000000011f1fc824 */ /* 0x100fe200078e0a02 */
[----:B------:R-:W-:Y:S01]  /*1440*/  ISETP.GT.U32.AND P1, PT, R2, R43, PT ;  /* 0x0000002b0200720c */ /* 0x000fe20003f24070 */
[--C-:B------:R-:W-:Y:S01]  /*1450*/  @!P6 IMAD.IADD R39, R39, 0x1, -R2.reuse ;  /* 0x000000012727e824 */ /* 0x100fe200078e0a02 */
[----:B------:R-:W-:Y:S01]  /*1460*/  ISETP.GE.AND P4, PT, R18, RZ, PT ;  /* 0x000000ff1200720c */ /* 0x000fe20003f86270 */
[--C-:B------:R-:W-:Y:S01]  /*1470*/  @!P0 IMAD.IADD R45, R45, 0x1, -R2.reuse ;  /* 0x000000012d2d8824 */ /* 0x100fe200078e0a02 */
[----:B------:R-:W-:Y:S01]  /*1480*/  ISETP.GE.AND P0, PT, R26, RZ, PT ;  /* 0x000000ff1a00720c */ /* 0x000fe20003f06270 */
[----:B------:R-:W-:Y:S01]  /*1490*/  IMAD R78, R51, R88, RZ ;  /* 0x00000058334e7224 */ /* 0x000fe200078e02ff */
[----:B------:R-:W-:Y:S01]  /*14a0*/  ISETP.GE.AND P6, PT, R24, RZ, PT ;  /* 0x000000ff1800720c */ /* 0x000fe20003fc6270 */
[--C-:B------:R-:W-:Y:S01]  /*14b0*/  @!P3 IMAD.IADD R37, R37, 0x1, -R2.reuse ;  /* 0x000000012525b824 */ /* 0x100fe200078e0a02 */
[----:B------:R-:W-:Y:S01]  /*14c0*/  ISETP.GE.AND P3, PT, R20, RZ, PT ;  /* 0x000000ff1400720c */ /* 0x000fe20003f66270 */
[----:B------:R-:W-:Y:S01]  /*14d0*/  @!P2 IMAD.MOV R45, RZ, RZ, -R45 ;  /* 0x000000ffff2da224 */ /* 0x000fe200078e0a2d */
[----:B------:R-:W-:Y:S01]  /*14e0*/  LOP3.LUT R0, RZ, R15, RZ, 0x33, !PT ;  /* 0x0000000fff007212 */ /* 0x000fe200078e33ff */
[----:B------:R-:W-:Y:S01]  /*14f0*/  @!P5 IMAD.IADD R41, R41, 0x1, -R2 ;  /* 0x000000012929d824 */ /* 0x000fe200078e0a02 */
[----:B------:R-:W-:Y:S01]  /*1500*/  ISETP.GE.AND P5, PT, R6, RZ, PT ;  /* 0x000000ff0600720c */ /* 0x000fe20003fa6270 */
[----:B------:R-:W-:Y:S01]  /*1510*/  IMAD R24, R3, UR4, RZ ;  /* 0x0000000403187c24 */ /* 0x000fe2000f8e02ff */
[----:B------:R-:W-:Y:S01]  /*1520*/  @!P1 IADD3 R43, R43, -R2, RZ ;  /* 0x800000022b2b9210 */ /* 0x000fe20007ffe0ff */
[----:B------:R-:W-:Y:S01]  /*1530*/  @!P4 IMAD.MOV R31, RZ, RZ, -R31 ;  /* 0x000000ffff1fc224 */ /* 0x000fe200078e0a1f */
[----:B------:R-:W1:Y:S01]  /*1540*/  LDC R2, c[0x0][0x240] ;  /* 0x00009000ff027b82 */ /* 0x000e620000000800 */
[----:B------:R-:W-:Y:S01]  /*1550*/  ISETP.NE.AND P1, PT, R15, RZ, PT ;  /* 0x000000ff0f00720c */ /* 0x000fe20003f25270 */
[----:B------:R-:W-:Y:S01]  /*1560*/  @!P0 IMAD.MOV R41, RZ, RZ, -R41 ;  /* 0x000000ffff298224 */ /* 0x000fe200078e0a29 */
[----:B------:R-:W-:Y:S01]  /*1570*/  R2UR UR42, R4 ;  /* 0x00000000042a72ca */ /* 0x000fe200000e0000 */
[----:B------:R-:W-:Y:S01]  /*1580*/  @!P6 IMAD.MOV R39, RZ, RZ, -R39 ;  /* 0x000000ffff27e224 */ /* 0x000fe200078e0a27 */
[C---:B------:R-:W-:Y:S01]  /*1590*/  SEL R9, R0.reuse, R9, !P1 ;  /* 0x0000000900097207 */ /* 0x040fe20004800000 */
[----:B------:R-:W-:Y:S01]  /*15a0*/  @!P3 IMAD.MOV R37, RZ, RZ, -R37 ;  /* 0x000000ffff25b224 */ /* 0x000fe200078e0a25 */
[C---:B------:R-:W-:Y:S01]  /*15b0*/  SEL R11, R0.reuse, R11, !P1 ;  /* 0x0000000b000b7207 */ /* 0x040fe20004800000 */
[----:B------:R-:W-:Y:S01]  /*15c0*/  UMOV UR4, URZ ;  /* 0x0000003f00047c82 */ /* 0x000fe20008000000 */
[C---:B------:R-:W-:Y:S01]  /*15d0*/  SEL R7, R0.reuse, R7, !P1 ;  /* 0x0000000700077207 */ /* 0x040fe20004800000 */
[----:B------:R-:W-:Y:S01]  /*15e0*/  @!P5 IMAD.MOV R43, RZ, RZ, -R43 ;  /* 0x000000ffff2bd224 */ /* 0x000fe200078e0a2b */
[C---:B------:R-:W-:Y:S01]  /*15f0*/  SEL R13, R0.reuse, R13, !P1 ;  /* 0x0000000d000d7207 */ /* 0x040fe20004800000 */
[----:B------:R-:W-:Y:S01]  /*1600*/  UIADD3.X UR9, UR4, 0x40000040, URZ, UP0, !UPT ;  /* 0x4000004004097890 */ /* 0x000fe200087fe43f */
[----:B------:R-:W-:Y:S01]  /*1610*/  SEL R19, R0, R19, !P1 ;  /* 0x0000001300137207 */ /* 0x000fe20004800000 */
[-C--:B------:R-:W-:Y:S01]  /*1620*/  IMAD R79, R50, R88.reuse, RZ ;  /* 0x00000058324f7224 */ /* 0x080fe200078e02ff */
[C---:B------:R-:W-:Y:S01]  /*1630*/  SEL R27, R0.reuse, R27, !P1 ;  /* 0x0000001b001b7207 */ /* 0x040fe20004800000 */
[-C--:B------:R-:W-:Y:S01]  /*1640*/  IMAD R80, R49, R88.reuse, RZ ;  /* 0x0000005831507224 */ /* 0x080fe200078e02ff */
[----:B------:R-:W-:Y:S01]  /*1650*/  SEL R25, R0, R25, !P1 ;  /* 0x0000001900197207 */ /* 0x000fe20004800000 */
[-C--:B------:R-:W-:Y:S01]  /*1660*/  IMAD R81, R48, R88.reuse, RZ ;  /* 0x0000005830517224 */ /* 0x080fe200078e02ff */
[C---:B------:R-:W-:Y:S01]  /*1670*/  SEL R17, R0.reuse, R17, !P1 ;  /* 0x0000001100117207 */ /* 0x040fe20004800000 */
[-C--:B------:R-:W-:Y:S01]  /*1680*/  IMAD R82, R47, R88.reuse, RZ ;  /* 0x000000582f527224 */ /* 0x080fe200078e02ff */
[----:B------:R-:W-:Y:S01]  /*1690*/  SEL R5, R0, R5, !P1 ;  /* 0x0000000500057207 */ /* 0x000fe20004800000 */
[----:B------:R-:W-:Y:S01]  /*16a0*/  IMAD R83, R46, R88, RZ ;  /* 0x000000582e537224 */ /* 0x000fe200078e02ff */
[C---:B------:R-:W-:Y:S01]  /*16b0*/  SEL R29, R0.reuse, R29, !P1 ;  /* 0x0000001d001d7207 */ /* 0x040fe20004800000 */
[-C--:B-1----:R-:W-:Y:S01]  /*16c0*/  IMAD R9, R9, R2.reuse, RZ ;  /* 0x0000000209097224 */ /* 0x082fe200078e02ff */
[C---:B------:R-:W-:Y:S01]  /*16d0*/  SEL R43, R0.reuse, R43, !P1 ;  /* 0x0000002b002b7207 */ /* 0x040fe20004800000 */
[-C--:B------:R-:W-:Y:S01]  /*16e0*/  IMAD R10, R11, R2.reuse, RZ ;  /* 0x000000020b0a7224 */ /* 0x080fe200078e02ff */
[C---:B------:R-:W-:Y:S01]  /*16f0*/  SEL R41, R0.reuse, R41, !P1 ;  /* 0x0000002900297207 */ /* 0x040fe20004800000 */
[-C--:B------:R-:W-:Y:S01]  /*1700*/  IMAD R7, R7, R2.reuse, RZ ;  /* 0x0000000207077224 */ /* 0x080fe200078e02ff */
[----:B------:R-:W-:Y:S01]  /*1710*/  SEL R31, R0, R31, !P1 ;  /* 0x0000001f001f7207 */ /* 0x000fe20004800000 */
[----:B------:R-:W-:Y:S01]  /*1720*/  IMAD R8, R13, R2, RZ ;  /* 0x000000020d087224 */ /* 0x000fe200078e02ff */
[----:B0-----:R-:W-:Y:S01]  /*1730*/  LEA R18, P4, R10, R72, 0x1 ;  /* 0x000000480a127211 */ /* 0x001fe200078808ff */
[----:B------:R-:W-:Y:S01]  /*1740*/  IMAD R4, R19, R2, RZ ;  /* 0x0000000213047224 */ /* 0x000fe200078e02ff */
[----:B------:R-:W-:Y:S01]  /*1750*/  LEA R19, P3, R9, R72, 0x1 ;  /* 0x0000004809137211 */ /* 0x000fe200078608ff */
[-C--:B------:R-:W-:Y:S01]  /*1760*/  IMAD R27, R27, R2.reuse, RZ ;  /* 0x000000021b1b7224 */ /* 0x080fe200078e02ff */
[C---:B------:R-:W-:Y:S01]  /*1770*/  SEL R37, R0.reuse, R37, !P1 ;  /* 0x0000002500257207 */ /* 0x040fe20004800000 */
[-C--:B------:R-:W-:Y:S01]  /*1780*/  IMAD R25, R25, R2.reuse, RZ ;  /* 0x0000000219197224 */ /* 0x080fe200078e02ff */
[C---:B------:R-:W-:Y:S01]  /*1790*/  SEL R39, R0.reuse, R39, !P1 ;  /* 0x0000002700277207 */ /* 0x040fe20004800000 */
[-C--:B------:R-:W-:Y:S01]  /*17a0*/  IMAD R6, R17, R2.reuse, RZ ;  /* 0x0000000211067224 */ /* 0x080fe200078e02ff */
[----:B------:R-:W-:Y:S01]  /*17b0*/  SEL R0, R0, R45, !P1 ;  /* 0x0000002d00007207 */ /* 0x000fe20004800000 */
[----:B------:R-:W-:Y:S01]  /*17c0*/  IMAD R26, R5, R2, RZ ;  /* 0x00000002051a7224 */ /* 0x000fe200078e02ff */
[----:B------:R-:W-:Y:S01]  /*17d0*/  LEA R20, P2, R7, R72, 0x1 ;  /* 0x0000004807147211 */ /* 0x000fe200078408ff */
[----:B------:R-:W-:Y:S01]  /*17e0*/  IMAD R29, R29, R2, RZ ;  /* 0x000000021d1d7224 */ /* 0x000fe200078e02ff */
[----:B------:R-:W-:Y:S01]  /*17f0*/  LEA R17, P5, R8, R72, 0x1 ;  /* 0x0000004808117211 */ /* 0x000fe200078a08ff */
[-C--:B------:R-:W-:Y:S01]  /*1800*/  IMAD R43, R43, R2.reuse, RZ ;  /* 0x000000022b2b7224 */ /* 0x080fe200078e02ff */
[-C--:B------:R-:W-:Y:S01]  /*1810*/  LEA.HI.X.SX32 R12, R9, R73.reuse, 0x1, P3 ;  /* 0x00000049090c7211 */ /* 0x080fe200018f0eff */
[-C--:B------:R-:W-:Y:S01]  /*1820*/  IMAD R41, R41, R2.reuse, RZ ;  /* 0x0000000229297224 */ /* 0x080fe200078e02ff */
[-C--:B------:R-:W-:Y:S01]  /*1830*/  LEA.HI.X.SX32 R10, R10, R73.reuse, 0x1, P4 ;  /* 0x000000490a0a7211 */ /* 0x080fe200020f0eff */
[----:B------:R-:W-:Y:S01]  /*1840*/  IMAD R40, R37, R2, RZ ;  /* 0x0000000225287224 */ /* 0x000fe200078e02ff */
[----:B------:R-:W-:Y:S01]  /*1850*/  LEA R9, P4, R27, R72, 0x1 ;  /* 0x000000481b097211 */ /* 0x000fe200078808ff */
[----:B------:R-:W-:Y:S01]  /*1860*/  IMAD R31, R31, R2, RZ ;  /* 0x000000021f1f7224 */ /* 0x000fe200078e02ff */
[----:B------:R-:W-:Y:S01]  /*1870*/  LEA R11, P3, R25, R72, 0x1 ;  /* 0x00000048190b7211 */ /* 0x000fe200078608ff */
[-C--:B------:R-:W-:Y:S01]  /*1880*/  IMAD R108, R39, R2.reuse, RZ ;  /* 0x00000002276c7224 */ /* 0x080fe200078e02ff */
[-C--:B------:R-:W-:Y:S01]  /*1890*/  LEA.HI.X.SX32 R14, R7, R73.reuse, 0x1, P2 ;  /* 0x00000049070e7211 */ /* 0x080fe200010f0eff */
[----:B------:R-:W-:Y:S01]  /*18a0*/  IMAD R28, R0, R2, RZ ;  /* 0x00000002001c7224 */ /* 0x000fe200078e02ff */
[-C--:B------:R-:W-:Y:S01]  /*18b0*/  LEA.HI.X.SX32 R8, R8, R73.reuse, 0x1, P5 ;  /* 0x0000004908087211 */ /* 0x080fe200028f0eff */
[----:B------:R-:W-:Y:S01]  /*18c0*/  IMAD R85, R44, R88, RZ ;  /* 0x000000582c557224 */ /* 0x000fe200078e02ff */
[----:B------:R-:W-:Y:S01]  /*18d0*/  LEA R16, P6, R6, R72, 0x1 ;  /* 0x0000004806107211 */ /* 0x000fe200078c08ff */
[----:B------:R-:W-:Y:S01]  /*18e0*/  IMAD R87, R42, R88, RZ ;  /* 0x000000582a577224 */ /* 0x000fe200078e02ff */
[-C--:B------:R-:W-:Y:S01]  /*18f0*/  LEA R15, P1, R4, R72.reuse, 0x1 ;  /* 0x00000048040f7211 */ /* 0x080fe200078208ff */
[----:B------:R-:W-:Y:S01]  /*1900*/  UIADD3.64 UR16, UR8, 0x80, URZ ;  /* 0x0000008008107897 */ /* 0x000fe2000fffe03f */
[-C--:B------:R-:W-:Y:S01]  /*1910*/  LEA R13, P2, R26, R72.reuse, 0x1 ;  /* 0x000000481a0d7211 */ /* 0x080fe200078408ff */
[----:B------:R-:W-:Y:S01]  /*1920*/  UIADD3.64 UR20, UR8, 0x100, URZ ;  /* 0x0000010008147897 */ /* 0x000fe2000fffe03f */
[-C--:B------:R-:W-:Y:S01]  /*1930*/  LEA R7, P5, R29, R72.reuse, 0x1 ;  /* 0x000000481d077211 */ /* 0x080fe200078a08ff */
[----:B------:R-:W-:Y:S01]  /*1940*/  UIADD3.64 UR24, UR8, 0x180, URZ ;  /* 0x0000018008187897 */ /* 0x000fe2000fffe03f */
[-C--:B------:R-:W-:Y:S01]  /*1950*/  LEA.HI.X.SX32 R37, R27, R73.reuse, 0x1, P4 ;  /* 0x000000491b257211 */ /* 0x080fe200020f0eff */
[----:B------:R-:W-:Y:S01]  /*1960*/  UIADD3.64 UR28, UR8, 0x200, URZ ;  /* 0x00000200081c7897 */ /* 0x000fe2000fffe03f */
[----:B------:R-:W-:Y:S01]  /*1970*/  LEA.HI.X.SX32 R0, R25, R73, 0x1, P3 ;  /* 0x0000004919007211 */ /* 0x000fe200018f0eff */
[----:B------:R-:W-:Y:S01]  /*1980*/  UIADD3.64 UR32, UR8, 0x280, URZ ;  /* 0x0000028008207897 */ /* 0x000fe2000fffe03f */
[-C--:B------:R-:W-:Y:S01]  /*1990*/  LEA R106, P4, R43, R72.reuse, 0x1 ;  /* 0x000000482b6a7211 */ /* 0x080fe200078808ff */
[----:B------:R-:W-:Y:S01]  /*19a0*/  UIADD3.64 UR36, UR8, 0x300, URZ ;  /* 0x0000030008247897 */ /* 0x000fe2000fffe03f */
[----:B------:R-:W-:-:S02]  /*19b0*/  LEA R104, P3, R41, R72, 0x1 ;  /* 0x0000004829687211 */ /* 0x000fc400078608ff */
[-C--:B------:R-:W-:Y:S02]  /*19c0*/  LEA.HI.X.SX32 R6, R6, R73.reuse, 0x1, P6 ;  /* 0x0000004906067211 */ /* 0x080fe400030f0eff */
[-C--:B------:R-:W-:Y:S02]  /*19d0*/  LEA.HI.X.SX32 R4, R4, R73.reuse, 0x1, P1 ;  /* 0x0000004904047211 */ /* 0x080fe400008f0eff */
[-C--:B------:R-:W-:Y:S02]  /*19e0*/  LEA.HI.X.SX32 R2, R26, R73.reuse, 0x1, P2 ;  /* 0x000000491a027211 */ /* 0x080fe400010f0eff */
[----:B------:R-:W-:Y:S02]  /*19f0*/  CS2R R26, SRZ ;  /* 0x00000000001a7805 */ /* 0x000fe4000001ff00 */
[----:B------:R-:W-:Y:S02]  /*1a00*/  LEA.HI.X.SX32 R38, R29, R73, 0x1, P5 ;  /* 0x000000491d267211 */ /* 0x000fe400028f0eff */
[----:B------:R-:W-:-:S02]  /*1a10*/  LEA R5, P6, R31, R72, 0x1 ;  /* 0x000000481f057211 */ /* 0x000fc400078c08ff */
[-C--:B------:R-:W-:Y:S02]  /*1a20*/  LEA R3, P1, R40, R72.reuse, 0x1 ;  /* 0x0000004828037211 */ /* 0x080fe400078208ff */
[-C--:B------:R-:W-:Y:S02]  /*1a30*/  LEA R107, P2, R108, R72.reuse, 0x1 ;  /* 0x000000486c6b7211 */ /* 0x080fe400078408ff */
[----:B------:R-:W-:Y:S02]  /*1a40*/  LEA R103, P5, R28, R72, 0x1 ;  /* 0x000000481c677211 */ /* 0x000fe400078a08ff */
[-C--:B------:R-:W-:Y:S02]  /*1a50*/  LEA.HI.X.SX32 R105, R43, R73.reuse, 0x1, P4 ;  /* 0x000000492b697211 */ /* 0x080fe400020f0eff */
[----:B------:R-:W-:Y:S02]  /*1a60*/  LEA.HI.X.SX32 R72, R41, R73, 0x1, P3 ;  /* 0x0000004929487211 */ /* 0x000fe400018f0eff */
[----:B------:R-:W-:-:S02]  /*1a70*/  LOP3.LUT R43, R33, 0x18, RZ, 0xfc, !PT ;  /* 0x00000018212b7812 */ /* 0x000fc400078efcff */
[----:B------:R-:W-:Y:S02]  /*1a80*/  LOP3.LUT R45, R33, 0x28, RZ, 0xfc, !PT ;  /* 0x00000028212d7812 */ /* 0x000fe400078efcff */
[----:B------:R-:W-:Y:S01]  /*1a90*/  LEA R60, P0, R24, UR6, 0x1 ;  /* 0x00000006183c7c11 */ /* 0x000fe2000f8008ff */
[-C--:B------:R-:W-:Y:S01]  /*1aa0*/  IMAD R86, R43, R88.reuse, RZ ;  /* 0x000000582b567224 */ /* 0x080fe200078e02ff */
[----:B------:R-:W-:Y:S01]  /*1ab0*/  LOP3.LUT R41, R33, 0x8, RZ, 0xfc, !PT ;  /* 0x0000000821297812 */ /* 0x000fe200078efcff */
[-C--:B------:R-:W-:Y:S01]  /*1ac0*/  IMAD R84, R45, R88.reuse, RZ ;  /* 0x000000582d547224 */ /* 0x080fe200078e02ff */
[-C--:B------:R-:W-:Y:S02]  /*1ad0*/  LEA.HI.X.SX32 R39, R31, R73.reuse, 0x1, P6 ;  /* 0x000000491f277211 */ /* 0x080fe400030f0eff */
[----:B------:R-:W-:Y:S02]  /*1ae0*/  CS2R R30, SRZ ;  /* 0x00000000001e7805 */ /* 0x000fe4000001ff00 */
[-C--:B------:R-:W-:Y:S01]  /*1af0*/  LEA.HI.X.SX32 R40, R40, R73.reuse, 0x1, P1 ;  /* 0x0000004928287211 */ /* 0x080fe200008f0eff */
[----:B------:R-:W-:Y:S01]  /*1b00*/  IMAD R88, R41, R88, RZ ;  /* 0x0000005829587224 */ /* 0x000fe200078e02ff */
[----:B------:R-:W-:-:S02]  /*1b10*/  LEA.HI.X.SX32 R108, R108, R73, 0x1, P2 ;  /* 0x000000496c6c7211 */ /* 0x000fc400010f0eff */
[----:B------:R-:W-:Y:S02]  /*1b20*/  LEA.HI.X.SX32 R73, R28, R73, 0x1, P5 ;  /* 0x000000491c497211 */ /* 0x000fe400028f0eff */
[----:B------:R-:W-:Y:S02]  /*1b30*/  CS2R R28, SRZ ;  /* 0x00000000001c7805 */ /* 0x000fe4000001ff00 */
[----:B------:R-:W-:Y:S02]  /*1b40*/  LEA.HI.X.SX32 R63, R24, UR7, 0x1, P0 ;  /* 0x00000007183f7c11 */ /* 0x000fe400080f0eff */
[----:B------:R-:W-:Y:S02]  /*1b50*/  CS2R R24, SRZ ;  /* 0x0000000000187805 */ /* 0x000fe4000001ff00 */
[----:B------:R-:W-:-:S07]  /*1b60*/  LOP3.LUT R91, R21, 0x40, RZ, 0x3c, !PT ;  /* 0x00000040155b7812 */ /* 0x000fce00078e3cff */
.L_x_1:
[----:B------:R-:W-:Y:S01]  /*1b70*/  ISETP.GE.AND P0, PT, R33, UR40, PT ;  /* 0x0000002821007c0c */ /* 0x000fe2000bf06270 */
[----:B------:R-:W-:Y:S01]  /*1b80*/  IMAD.MOV.U32 R61, RZ, RZ, R63 ;  /* 0x000000ffff3d7224 */ /* 0x000fe200078e003f */
[----:B------:R-:W-:Y:S02]  /*1b90*/  PRMT R92, RZ, 0x7610, R92 ;  /* 0x00007610ff5c7816 */ /* 0x000fe4000000005c */
[----:B------:R-:W-:Y:S01]  /*1ba0*/  ISETP.GE.AND P1, PT, R41, UR40, PT ;  /* 0x0000002829007c0c */ /* 0x000fe2000bf26270 */
[----:B------:R-:W-:Y:S01]  /*1bb0*/  IMAD.WIDE R62, R59, 0x2, R60 ;  /* 0x000000023b3e7825 */ /* 0x000fe200078e023c */
[----:B------:R-:W-:Y:S02]  /*1bc0*/  ISETP.GE.AND P2, PT, R42, UR40, PT ;  /* 0x000000282a007c0c */ /* 0x000fe4000bf46270 */
[----:B------:R-:W-:Y:S02]  /*1bd0*/  ISETP.GE.AND P3, PT, R44, UR40, PT ;  /* 0x000000282c007c0c */ /* 0x000fe4000bf66270 */
[----:B------:R-:W-:-:S03]  /*1be0*/  ISETP.GE.AND P4, PT, R45, UR40, PT ;  /* 0x000000282d007c0c */ /* 0x000fc6000bf86270 */
[----:B------:R0:W2:Y:S01]  /*1bf0*/  @!P0 LDG.E.U16 R92, desc[UR14][R62.64] ;  /* 0x0000000e3e5c8981 */ /* 0x0000a2000c1e1500 */
[----:B------:R-:W-:Y:S01]  /*1c00*/  ISETP.GE.AND P0, PT, R43, UR40, PT ;  /* 0x000000282b007c0c */ /* 0x000fe2000bf06270 */
[----:B------:R-:W-:Y:S01]  /*1c10*/  IMAD.WIDE R64, R87, 0x2, R60 ;  /* 0x0000000257407825 */ /* 0x000fe200078e023c */
[----:B------:R-:W-:Y:S02]  /*1c20*/  PRMT R93, RZ, 0x7610, R93 ;  /* 0x00007610ff5d7816 */ /* 0x000fe4000000005d */
[----:B------:R-:W-:Y:S01]  /*1c30*/  PRMT R94, RZ, 0x7610, R94 ;  /* 0x00007610ff5e7816 */ /* 0x000fe2000000005e */
[----:B------:R-:W-:Y:S01]  /*1c40*/  IMAD.WIDE R66, R86, 0x2, R60 ;  /* 0x0000000256427825 */ /* 0x000fe200078e023c */
[----:B------:R-:W-:Y:S02]  /*1c50*/  PRMT R95, RZ, 0x7610, R95 ;  /* 0x00007610ff5f7816 */ /* 0x000fe4000000005f */
[----:B------:R-:W-:Y:S01]  /*1c60*/  PRMT R96, RZ, 0x7610, R96 ;  /* 0x00007610ff607816 */ /* 0x000fe20000000060 */
[----:B0-----:R-:W-:Y:S01]  /*1c70*/  IMAD.WIDE R62, R88, 0x2, R60 ;  /* 0x00000002583e7825 */ /* 0x001fe200078e023c */
[----:B------:R-:W-:Y:S01]  /*1c80*/  PRMT R97, RZ, 0x7610, R97 ;  /* 0x00007610ff617816 */ /* 0x000fe20000000061 */
[----:B------:R-:W3:Y:S02]  /*1c90*/  @!P2 LDG.E.U16 R94, desc[UR14][R64.64] ;  /* 0x0000000e405ea981 */ /* 0x000ee4000c1e1500 */
[----:B------:R-:W-:-:S04]  /*1ca0*/  IMAD.WIDE R68, R85, 0x2, R60 ;  /* 0x0000000255447825 */ /* 0x000fc800078e023c */
[----:B------:R-:W-:Y:S01]  /*1cb0*/  IMAD.WIDE R70, R84, 0x2, R60 ;  /* 0x0000000254467825 */ /* 0x000fe200078e023c */
[----:B------:R0:W4:Y:S01]  /*1cc0*/  @!P1 LDG.E.U16 R93, desc[UR14][R62.64] ;  /* 0x0000000e3e5d9981 */ /* 0x000122000c1e1500 */
[----:B------:R-:W-:Y:S02]  /*1cd0*/  ISETP.GE.AND P1, PT, R47, UR40, PT ;  /* 0x000000282f007c0c */ /* 0x000fe4000bf26270 */
[----:B------:R-:W-:Y:S01]  /*1ce0*/  ISETP.GE.AND P2, PT, R48, UR40, PT ;  /* 0x0000002830007c0c */ /* 0x000fe2000bf46270 */
[----:B------:R1:W5:Y:S01]  /*1cf0*/  @!P0 LDG.E.U16 R95, desc[UR14][R66.64] ;  /* 0x0000000e425f8981 */ /* 0x000362000c1e1500 */
[----:B------:R-:W-:-:S03]  /*1d00*/  ISETP.GE.AND P0, PT, R46, UR40, PT ;  /* 0x000000282e007c0c */ /* 0x000fc6000bf06270 */
[----:B------:R1:W5:Y:S01]  /*1d10*/  @!P3 LDG.E.U16 R96, desc[UR14][R68.64] ;  /* 0x0000000e4460b981 */ /* 0x000362000c1e1500 */
[----:B------:R-:W-:-:S03]  /*1d20*/  ISETP.GE.AND P3, PT, R49, UR40, PT ;  /* 0x0000002831007c0c */ /* 0x000fc6000bf66270 */
[----:B------:R1:W5:Y:S01]  /*1d30*/  @!P4 LDG.E.U16 R97, desc[UR14][R70.64] ;  /* 0x0000000e4661c981 */ /* 0x000362000c1e1500 */
[----:B------:R-:W-:Y:S01]  /*1d40*/  ISETP.GE.AND P4, PT, R50, UR40, PT ;  /* 0x0000002832007c0c */ /* 0x000fe2000bf86270 */
[----:B0-----:R-:W-:Y:S01]  /*1d50*/  IMAD.WIDE R62, R83, 0x2, R60 ;  /* 0x00000002533e7825 */ /* 0x001fe200078e023c */
[----:B------:R-:W-:Y:S02]  /*1d60*/  PRMT R98, RZ, 0x7610, R98 ;  /* 0x00007610ff627816 */ /* 0x000fe40000000062 */
[----:B------:R-:W-:Y:S01]  /*1d70*/  PRMT R99, RZ, 0x7610, R99 ;  /* 0x00007610ff637816 */ /* 0x000fe20000000063 */
[----:B------:R-:W-:Y:S01]  /*1d80*/  IMAD.WIDE R64, R82, 0x2, R60 ;  /* 0x0000000252407825 */ /* 0x000fe200078e023c */
[----:B------:R-:W-:Y:S02]  /*1d90*/  PRMT R100, RZ, 0x7610, R100 ;  /* 0x00007610ff647816 */ /* 0x000fe40000000064 */
[----:B------:R-:W-:Y:S01]  /*1da0*/  PRMT R101, RZ, 0x7610, R101 ;  /* 0x00007610ff657816 */ /* 0x000fe20000000065 */
[----:B-1----:R-:W-:Y:S01]  /*1db0*/  IMAD.WIDE R66, R81, 0x2, R60 ;  /* 0x0000000251427825 */ /* 0x002fe200078e023c */
[----:B------:R-:W-:Y:S01]  /*1dc0*/  PRMT R102, RZ, 0x7610, R102 ;  /* 0x00007610ff667816 */ /* 0x000fe20000000066 */
[----:B------:R0:W5:Y:S02]  /*1dd0*/  @!P0 LDG.E.U16 R98, desc[UR14][R62.64] ;  /* 0x0000000e3e628981 */ /* 0x000164000c1e1500 */
[----:B------:R-:W-:-:S04]  /*1de0*/  IMAD.WIDE R68, R80, 0x2, R60 ;  /* 0x0000000250447825 */ /* 0x000fc800078e023c */
[----:B------:R-:W-:Y:S01]  /*1df0*/  IMAD.WIDE R70, R79, 0x2, R60 ;  /* 0x000000024f467825 */ /* 0x000fe200078e023c */
[----:B------:R1:W5:Y:S01]  /*1e00*/  @!P1 LDG.E.U16 R99, desc[UR14][R64.64] ;  /* 0x0000000e40639981 */ /* 0x000362000c1e1500 */
        /* <DEDUP_REMOVED lines=11> */
[----:B-1----:R-:W-:Y:S01]  /*1ec0*/  IMAD.WIDE R64, R77, 0x2, R60 ;  /* 0x000000024d407825 */ /* 0x002fe200078e023c */
[----:B------:R-:W-:Y:S02]  /*1ed0*/  PRMT R111, RZ, 0x7610, R111 ;  /* 0x00007610ff6f7816 */ /* 0x000fe4000000006f */
[----:B------:R-:W-:Y:S01]  /*1ee0*/  PRMT R110, RZ, 0x7610, R110 ;  /* 0x00007610ff6e7816 */ /* 0x000fe2000000006e */
[----:B------:R-:W-:Y:S01]  /*1ef0*/  IMAD.WIDE R66, R76, 0x2, R60 ;  /* 0x000000024c427825 */ /* 0x000fe200078e023c */
[----:B------:R-:W-:Y:S01]  /*1f00*/  PRMT R109, RZ, 0x7610, R109 ;  /* 0x00007610ff6d7816 */ /* 0x000fe2000000006d */
[----:B------:R-:W5:Y:S02]  /*1f10*/  @!P0 LDG.E.U16 R113, desc[UR14][R62.64] ;  /* 0x0000000e3e718981 */ /* 0x000f64000c1e1500 */
[----:B------:R-:W-:-:S02]  /*1f20*/  IMAD.WIDE R68, R75, 0x2, R60 ;  /* 0x000000024b447825 */ /* 0x000fc400078e023c */
[----:B------:R-:W5:Y:S02]  /*1f30*/  @!P1 LDG.E.U16 R112, desc[UR14][R64.64] ;  /* 0x0000000e40709981 */ /* 0x000f64000c1e1500 */
[----:B------:R-:W-:Y:S02]  /*1f40*/  IMAD.WIDE R70, R74, 0x2, R60 ;  /* 0x000000024a467825 */ /* 0x000fe400078e023c */
[----:B------:R0:W5:Y:S04]  /*1f50*/  @!P2 LDG.E.U16 R111, desc[UR14][R66.64] ;  /* 0x0000000e426fa981 */ /* 0x000168000c1e1500 */
[----:B------:R1:W5:Y:S04]  /*1f60*/  @!P3 LDG.E.U16 R110, desc[UR14][R68.64] ;  /* 0x0000000e446eb981 */ /* 0x000368000c1e1500 */
[----:B------:R1:W5:Y:S01]  /*1f70*/  @!P4 LDG.E.U16 R109, desc[UR14][R70.64] ;  /* 0x0000000e466dc981 */ /* 0x000362000c1e1500 */
[----:B------:R-:W-:Y:S01]  /*1f80*/  BAR.SYNC.DEFER_BLOCKING 0x0 ;  /* 0x0000000000007b1d */ /* 0x000fe20000010000 */
[----:B------:R-:W-:Y:S01]  /*1f90*/  ISETP.GE.AND P0, PT, R34, UR40, PT ;  /* 0x0000002822007c0c */ /* 0x000fe2000bf06270 */
[----:B0-----:R-:W-:Y:S01]  /*1fa0*/  IMAD.MOV.U32 R66, RZ, RZ, R106 ;  /* 0x000000ffff427224 */ /* 0x001fe200078e006a */
[----:B------:R-:W-:Y:S01]  /*1fb0*/  MOV R67, R105 ;  /* 0x0000006900437202 */ /* 0x000fe20000000f00 */
[--C-:B------:R-:W-:Y:S01]  /*1fc0*/  IMAD.MOV.U32 R63, RZ, RZ, R108.reuse ;  /* 0x000000ffff3f7224 */ /* 0x100fe200078e006c */
[----:B------:R-:W-:Y:S01]  /*1fd0*/  PRMT R108, RZ, 0x7610, R108 ;  /* 0x00007610ff6c7816 */ /* 0x000fe2000000006c */
[----:B-1----:R-:W-:-:S02]  /*1fe0*/  IMAD.MOV.U32 R68, RZ, RZ, R103 ;  /* 0x000000ffff447224 */ /* 0x002fc400078e0067 */
[----:B------:R-:W-:Y:S02]  /*1ff0*/  IMAD.MOV.U32 R69, RZ, RZ, R73 ;  /* 0x000000ffff457224 */ /* 0x000fe400078e0049 */
[----:B------:R-:W-:Y:S01]  /*2000*/  IMAD.MOV.U32 R65, RZ, RZ, R72 ;  /* 0x000000ffff417224 */ /* 0x000fe200078e0048 */
[----:B------:R-:W-:Y:S01]  /*2010*/  PRMT R115, RZ, 0x7610, R115 ;  /* 0x00007610ff737816 */ /* 0x000fe20000000073 */
[----:B------:R-:W-:Y:S02]  /*2020*/  IMAD.MOV.U32 R64, RZ, RZ, R104 ;  /* 0x000000ffff407224 */ /* 0x000fe400078e0068 */
[----:B------:R-:W-:Y:S01]  /*2030*/  IMAD.WIDE R72, R56, 0x2, R66 ;  /* 0x0000000238487825 */ /* 0x000fe200078e0242 */
[----:B------:R-:W-:-:S03]  /*2040*/  PRMT R114, RZ, 0x7610, R114 ;  /* 0x00007610ff727816 */ /* 0x000fc60000000072 */
[----:B------:R-:W-:-:S04]  /*2050*/  IMAD.WIDE R70, R56, 0x2, R68 ;  /* 0x0000000238467825 */ /* 0x000fc800078e0244 */
[----:B------:R-:W-:Y:S01]  /*2060*/  IMAD.WIDE R104, R56, 0x2, R64 ;  /* 0x0000000238687825 */ /* 0x000fe200078e0240 */
[----:B------:R0:W5:Y:S03]  /*2070*/  @!P0 LDG.E.U16 R108, desc[UR14][R72.64] ;  /* 0x0000000e486c8981 */ /* 0x000166000c1e1500 */
[----:B------:R-:W-:Y:S01]  /*2080*/  IMAD.MOV.U32 R62, RZ, RZ, R107 ;  /* 0x000000ffff3e7224 */ /* 0x000fe200078e006b */
[----:B------:R1:W5:Y:S01]  /*2090*/  @!P0 LDG.E.U16 R115, desc[UR14][R70.64] ;  /* 0x0000000e46738981 */ /* 0x000362000c1e1500 */
[----:B------:R-:W-:-:S03]  /*20a0*/  PRMT R103, RZ, 0x7610, R103 ;  /* 0x00007610ff677816 */ /* 0x000fc60000000067 */
[----:B------:R1:W5:Y:S01]  /*20b0*/  @!P0 LDG.E.U16 R114, desc[UR14][R104.64] ;  /* 0x0000000e68728981 */ /* 0x000362000c1e1500 */
[----:B0-----:R-:W-:Y:S02]  /*20c0*/  IMAD.MOV.U32 R72, RZ, RZ, R3 ;  /* 0x000000ffff487224 */ /* 0x001fe400078e0003 */
[----:B------:R-:W-:Y:S02]  /*20d0*/  IMAD.MOV.U32 R73, RZ, RZ, R40 ;  /* 0x000000ffff497224 */ /* 0x000fe400078e0028 */
[--C-:B-1----:R-:W-:Y:S01]  /*20e0*/  IMAD.MOV.U32 R70, RZ, RZ, R7.reuse ;  /* 0x000000ffff467224 */ /* 0x102fe200078e0007 */
[----:B------:R-:W-:Y:S01]  /*20f0*/  PRMT R7, RZ, 0x7610, R7 ;  /* 0x00007610ff077816 */ /* 0x000fe20000000007 */
[----:B------:R-:W-:Y:S02]  /*2100*/  IMAD.MOV.U32 R71, RZ, RZ, R38 ;  /* 0x000000ffff477224 */ /* 0x000fe400078e0026 */
[----:B------:R-:W-:-:S04]  /*2110*/  IMAD.WIDE R104, R56, 0x2, R72 ;  /* 0x0000000238687825 */ /* 0x000fc800078e0248 */
[C---:B------:R-:W-:Y:S01]  /*2120*/  IMAD.WIDE R106, R56.reuse, 0x2, R62 ;  /* 0x00000002386a7825 */ /* 0x040fe200078e023e */
[----:B------:R0:W5:Y:S03]  /*2130*/  @!P0 LDG.E.U16 R7, desc[UR14][R104.64] ;  /* 0x0000000e68078981 */ /* 0x000166000c1e1500 */
[--C-:B------:R-:W-:Y:S01]  /*2140*/  IMAD.MOV.U32 R38, RZ, RZ, R5.reuse ;  /* 0x000000ffff267224 */ /* 0x100fe200078e0005 */
[----:B------:R-:W-:Y:S01]  /*2150*/  PRMT R5, RZ, 0x7610, R5 ;  /* 0x00007610ff057816 */ /* 0x000fe20000000005 */
[C---:B------:R-:W-:Y:S01]  /*2160*/  IMAD.WIDE R116, R56.reuse, 0x2, R70 ;  /* 0x0000000238747825 */ /* 0x040fe200078e0246 */
[----:B------:R1:W5:Y:S01]  /*2170*/  @!P0 LDG.E.U16 R103, desc[UR14][R106.64] ;  /* 0x0000000e6a678981 */ /* 0x000362000c1e1500 */
[----:B------:R-:W-:Y:S02]  /*2180*/  PRMT R3, RZ, 0x7610, R3 ;  /* 0x00007610ff037816 */ /* 0x000fe40000000003 */
[----:B0-----:R-:W-:Y:S01]  /*2190*/  MOV R104, R11 ;  /* 0x0000000b00687202 */ /* 0x001fe20000000f00 */
[----:B------:R-:W-:Y:S01]  /*21a0*/  IMAD.MOV.U32 R105, RZ, RZ, R0 ;  /* 0x000000ffff697224 */ /* 0x000fe200078e0000 */
[----:B------:R0:W5:Y:S01]  /*21b0*/  @!P0 LDG.E.U16 R5, desc[UR14][R116.64] ;  /* 0x0000000e74058981 */ /* 0x000162000c1e1500 */
[--C-:B------:R-:W-:Y:S01]  /*21c0*/  IMAD.MOV.U32 R118, RZ, RZ, R9.reuse ;  /* 0x000000ffff767224 */ /* 0x100fe200078e0009 */
[----:B------:R-:W-:Y:S01]  /*21d0*/  PRMT R9, RZ, 0x7610, R9 ;  /* 0x00007610ff097816 */ /* 0x000fe20000000009 */
[----:B-1----:R-:W-:Y:S01]  /*21e0*/  IMAD.WIDE R106, R56, 0x2, R38 ;  /* 0x00000002386a7825 */ /* 0x002fe200078e0226 */
[----:B------:R-:W-:-:S03]  /*21f0*/  PRMT R0, RZ, 0x7610, R0 ;  /* 0x00007610ff007816 */ /* 0x000fc60000000000 */
[----:B------:R-:W-:Y:S01]  /*2200*/  IMAD.MOV.U32 R119, RZ, RZ, R37 ;  /* 0x000000ffff777224 */ /* 0x000fe200078e0025 */
[----:B------:R1:W5:Y:S01]  /*2210*/  @!P0 LDG.E.U16 R3, desc[UR14][R106.64] ;  /* 0x0000000e6a038981 */ /* 0x000362000c1e1500 */
[----:B0-----:R-:W-:-:S05]  /*2220*/  IMAD.WIDE R116, R56, 0x2, R104 ;  /* 0x0000000238747825 */ /* 0x001fca00078e0268 */
[----:B------:R0:W5:Y:S01]  /*2230*/  @!P0 LDG.E.U16 R9, desc[UR14][R116.64] ;  /* 0x0000000e74098981 */ /* 0x000162000c1e1500 */
[----:B-1----:R-:W-:-:S05]  /*2240*/  IMAD.WIDE R106, R56, 0x2, R118 ;  /* 0x00000002386a7825 */ /* 0x002fca00078e0276 */
[----:B------:R1:W5:Y:S01]  /*2250*/  @!P0 LDG.E.U16 R0, desc[UR14][R106.64] ;  /* 0x0000000e6a008981 */ /* 0x000362000c1e1500 */
[----:B0-----:R-:W-:Y:S02]  /*2260*/  IMAD.MOV.U32 R116, RZ, RZ, R13 ;  /* 0x000000ffff747224 */ /* 0x001fe400078e000d */
[--C-:B------:R-:W-:Y:S01]  /*2270*/  IMAD.MOV.U32 R117, RZ, RZ, R2.reuse ;  /* 0x000000ffff757224 */ /* 0x100fe200078e0002 */
[----:B------:R-:W-:Y:S01]  /*2280*/  PRMT R2, RZ, 0x7610, R2 ;  /* 0x00007610ff027816 */ /* 0x000fe20000000002 */
[----:B------:R-:W-:Y:S02]  /*2290*/  IMAD.MOV.U32 R120, RZ, RZ, R15 ;  /* 0x000000ffff787224 */ /* 0x000fe400078e000f */
[----:B------:R-:W-:Y:S02]  /*22a0*/  IMAD.MOV.U32 R121, RZ, RZ, R4 ;  /* 0x000000ffff797224 */ /* 0x000fe400078e0004 */
[----:B-1----:R-:W-:Y:S01]  /*22b0*/  IMAD.WIDE R106, R56, 0x2, R116 ;  /* 0x00000002386a7825 */ /* 0x002fe200078e0274 */
[----:B------:R-:W-:-:S02]  /*22c0*/  PRMT R4, RZ, 0x7610, R4 ;  /* 0x00007610ff047816 */ /* 0x000fc40000000004 */
[----:B------:R-:W-:Y:S02]  /*22d0*/  MOV R122, R16 ;  /* 0x00000010007a7202 */ /* 0x000fe40000000f00 */
[----:B------:R0:W5:Y:S01]  /*22e0*/  @!P0 LDG.E.U16 R2, desc[UR14][R106.64] ;  /* 0x0000000e6a028981 */ /* 0x000162000c1e1500 */
[--C-:B------:R-:W-:Y:S01]  /*22f0*/  IMAD.MOV.U32 R123, RZ, RZ, R6.reuse ;  /* 0x000000ffff7b7224 */ /* 0x100fe200078e0006 */
[----:B------:R-:W-:Y:S01]  /*2300*/  PRMT R6, RZ, 0x7610, R6 ;  /* 0x00007610ff067816 */ /* 0x000fe20000000006 */
[----:B0-----:R-:W-:-:S05]  /*2310*/  IMAD.WIDE R106, R56, 0x2, R120 ;  /* 0x00000002386a7825 */ /* 0x001fca00078e0278 */
[----:B------:R0:W5:Y:S02]  /*2320*/  @!P0 LDG.E.U16 R4, desc[UR14][R106.64] ;  /* 0x0000000e6a048981 */ /* 0x000164000c1e1500 */
[----:B0-----:R-:W-:-:S05]  /*2330*/  IMAD.WIDE R106, R56, 0x2, R122 ;  /* 0x00000002386a7825 */ /* 0x001fca00078e027a */
[----:B------:R0:W5:Y:S02]  /*2340*/  @!P0 LDG.E.U16 R6, desc[UR14][R106.64] ;  /* 0x0000000e6a068981 */ /* 0x000164000c1e1500 */
[----:B0-----:R-:W-:Y:S02]  /*2350*/  IMAD.MOV.U32 R106, RZ, RZ, R17 ;  /* 0x000000ffff6a7224 */ /* 0x001fe400078e0011 */
[--C-:B------:R-:W-:Y:S01]  /*2360*/  IMAD.MOV.U32 R107, RZ, RZ, R8.reuse ;  /* 0x000000ffff6b7224 */ /* 0x100fe200078e0008 */
[----:B------:R-:W-:Y:S01]  /*2370*/  PRMT R8, RZ, 0x7610, R8 ;  /* 0x00007610ff087816 */ /* 0x000fe20000000008 */
[----:B------:R-:W-:Y:S01]  /*2380*/  IMAD.WIDE R16, R56, 0x2, R106 ;  /* 0x0000000238107825 */ /* 0x000fe200078e026a */
[----:B------:R-:W-:-:S04]  /*2390*/  PRMT R15, RZ, 0x7610, R15 ;  /* 0x00007610ff0f7816 */ /* 0x000fc8000000000f */
[----:B------:R0:W5:Y:S01]  /*23a0*/  @!P0 LDG.E.U16 R8, desc[UR14][R16.64] ;  /* 0x0000000e10088981 */ /* 0x000162000c1e1500 */
[----:B------:R-:W-:Y:S01]  /*23b0*/  PRMT R40, RZ, 0x7610, R40 ;  /* 0x00007610ff287816 */ /* 0x000fe20000000028 */
[----:B0-----:R-:W-:Y:S02]  /*23c0*/  IMAD.MOV.U32 R16, RZ, RZ, R19 ;  /* 0x000000ffff107224 */ /* 0x001fe400078e0013 */
[----:B------:R-:W-:Y:S02]  /*23d0*/  IMAD.MOV.U32 R17, RZ, RZ, R12 ;  /* 0x000000ffff117224 */ /* 0x000fe400078e000c */
[----:B------:R-:W-:Y:S02]  /*23e0*/  IMAD.MOV.U32 R19, RZ, RZ, R10 ;  /* 0x000000ffff137224 */ /* 0x000fe400078e000a */
[----:B------:R-:W-:-:S04]  /*23f0*/  IMAD.WIDE R12, R56, 0x2, R16 ;  /* 0x00000002380c7825 */ /* 0x000fc800078e0210 */
[----:B------:R-:W-:Y:S01]  /*2400*/  IMAD.WIDE R10, R56, 0x2, R18 ;  /* 0x00000002380a7825 */ /* 0x000fe200078e0212 */
[----:B------:R0:W5:Y:S04]  /*2410*/  @!P0 LDG.E.U16 R15, desc[UR14][R12.64] ;  /* 0x0000000e0c0f8981 */ /* 0x000168000c1e1500 */
[----:B------:R1:W5:Y:S01]  /*2420*/  @!P0 LDG.E.U16 R40, desc[UR14][R10.64] ;  /* 0x0000000e0a288981 */ /* 0x000362000c1e1500 */
[----:B0-----:R-:W-:Y:S01]  /*2430*/  MOV R13, R14 ;  /* 0x0000000e000d7202 */ /* 0x001fe20000000f00 */
[----:B------:R-:W-:Y:S01]  /*2440*/  IMAD.MOV.U32 R12, RZ, RZ, R20 ;  /* 0x000000ffff0c7224 */ /* 0x000fe200078e0014 */
[----:B------:R-:W-:-:S03]  /*2450*/  PRMT R14, RZ, 0x7610, R14 ;  /* 0x00007610ff0e7816 */ /* 0x000fc6000000000e */
[----:B-1----:R-:W-:-:S05]  /*2460*/  IMAD.WIDE R10, R56, 0x2, R12 ;  /* 0x00000002380a7825 */ /* 0x002fca00078e020c */
[----:B------:R-:W5:Y:S04]  /*2470*/  @!P0 LDG.E.U16 R14, desc[UR14][R10.64] ;  /* 0x0000000e0a0e8981 */ /* 0x000f68000c1e1500 */
[----:B--2---:R-:W-:Y:S04]  /*2480*/  STS.U16 [R90+UR12], R92 ;  /* 0x0000005c5a007988 */ /* 0x004fe8000800040c */
[----:B---3--:R-:W-:Y:S04]  /*2490*/  STS.U16 [R90+UR12+0x800], R94 ;  /* 0x0008005e5a007988 */ /* 0x008fe8000800040c */
[----:B----4-:R-:W-:Y:S04]  /*24a0*/  STS.U16 [R90+UR12+0x400], R93 ;  /* 0x0004005d5a007988 */ /* 0x010fe8000800040c */
[----:B-----5:R-:W-:Y:S04]  /*24b0*/  STS.U16 [R90+UR12+0xc00], R95 ;  /* 0x000c005f5a007988 */ /* 0x020fe8000800040c */
[----:B------:R-:W-:Y:S04]  /*24c0*/  STS.U16 [R90+UR12+0x1000], R96 ;  /* 0x001000605a007988 */ /* 0x000fe8000800040c */
        /* <DEDUP_REMOVED lines=15> */
[----:B------:R-:W-:Y:S01]  /*25c0*/  STS.U16 [R21+UR12+0x5000], R9 ;  /* 0x0050000915007988 */ /* 0x000fe2000800040c */
[----:B------:R-:W-:-:S03]  /*25d0*/  USHF.L.U32 UR4, UR42, 0x5, URZ ;  /* 0x000000052a047899 */ /* 0x000fc6000800063f */
[----:B------:R-:W-:Y:S04]  /*25e0*/  STS.U16 [R21+UR12+0x5400], R4 ;  /* 0x0054000415007988 */ /* 0x000fe8000800040c */
[----:B------:R-:W-:Y:S04]  /*25f0*/  STS.U16 [R21+UR12+0x5800], R8 ;  /* 0x0058000815007988 */ /* 0x000fe8000800040c */
[----:B------:R-:W-:Y:S04]  /*2600*/  STS.U16 [R21+UR12+0x5c00], R15 ;  /* 0x005c000f15007988 */ /* 0x000fe8000800040c */
[----:B------:R-:W-:Y:S04]  /*2610*/  STS.U16 [R91+UR12+0x4200], R108 ;  /* 0x0042006c5b007988 */ /* 0x000fe8000800040c */
[----:B------:R-:W-:Y:S04]  /*2620*/  STS.U16 [R91+UR12+0x4600], R103 ;  /* 0x004600675b007988 */ /* 0x000fe8000800040c */
[----:B------:R-:W-:Y:S04]  /*2630*/  STS.U16 [R91+UR12+0x4a00], R3 ;  /* 0x004a00035b007988 */ /* 0x000fe8000800040c */
[----:B------:R-:W-:Y:S04]  /*2640*/  STS.U16 [R91+UR12+0x4e00], R0 ;  /* 0x004e00005b007988 */ /* 0x000fe8000800040c */
[----:B------:R0:W-:Y:S04]  /*2650*/  STS.U16 [R91+UR12+0x5200], R2 ;  /* 0x005200025b007988 */ /* 0x0001e8000800040c */
[----:B------:R-:W-:Y:S04]  /*2660*/  STS.U16 [R91+UR12+0x5600], R6 ;  /* 0x005600065b007988 */ /* 0x000fe8000800040c */
[----:B------:R1:W-:Y:S04]  /*2670*/  STS.U16 [R91+UR12+0x5a00], R40 ;  /* 0x005a00285b007988 */ /* 0x0003e8000800040c */
[----:B------:R2:W-:Y:S01]  /*2680*/  STS.U16 [R91+UR12+0x5e00], R14 ;  /* 0x005e000e5b007988 */ /* 0x0005e2000800040c */
[----:B------:R3:W-:Y:S06]  /*2690*/  MEMBAR.ALL.CTA ;  /* 0x0000000000007992 */ /* 0x0007ec0000008000 */
[----:B---3--:R-:W3:Y:S01]  /*26a0*/  FENCE.VIEW.ASYNC.S ;  /* 0x00000000000073c6 */ /* 0x008ee20000000000 */
[----:B------:R-:W-:-:S04]  /*26b0*/  ULOP3.LUT UR4, UR4, 0x180, URZ, 0xc0, !UPT ;  /* 0x0000018004047892 */ /* 0x000fc8000f8ec03f */
[----:B------:R-:W-:Y:S01]  /*26c0*/  ULEA.HI UR4, UR41, UR4, URZ, 0x1c ;  /* 0x0000000429047291 */ /* 0x000fe2000f8fe03f */
[----:B---3--:R-:W-:Y:S03]  /*26d0*/  BAR.SYNC.DEFER_BLOCKING 0x0 ;  /* 0x0000000000007b1d */ /* 0x008fe60000010000 */
[----:B------:R-:W-:-:S03]  /*26e0*/  ULOP3.LUT UR6, UR4, 0x3fff, URZ, 0xc0, !UPT ;  /* 0x00003fff04067892 */ /* 0x000fc6000f8ec03f */
[----:B------:R-:W-:Y:S01]  /*26f0*/  UMOV UR4, UR13 ;  /* 0x0000000d00047c82 */ /* 0x000fe20008000000 */
[----:B------:R-:W-:Y:S01]  /*2700*/  UMOV UR5, 0x40000040 ;  /* 0x4000004000057882 */ /* 0x000fe20000000000 */
[----:B------:R-:W-:Y:S01]  /*2710*/  UMOV UR7, 0x40000040 ;  /* 0x4000004000077882 */ /* 0x000fe20000000000 */
[----:B------:R-:W-:-:S06]  /*2720*/  WARPGROUP.ARRIVE ;  /* 0x00000000000079c5 */ /* 0x000fcc0000000000 */
[----:B------:R-:W-:Y:S01]  /*2730*/  HGMMA.64x16x16.F32 R24, gdesc[UR4].tnspA, R24 ;  /* 0x20200000041879f0 */ /* 0x000fe20008700818 */
[----:B------:R-:W-:Y:S01]  /*2740*/  UIADD3 UR10, UP0, UR6, 0x2, URZ ;  /* 0x00000002060a7890 */ /* 0x000fe2000ff1e03f */
[----:B------:R-:W-:-:S03]  /*2750*/  UMOV UR4, URZ ;  /* 0x0000003f00047c82 */ /* 0x000fc60008000000 */
[----:B------:R-:W-:-:S04]  /*2760*/  UIADD3.X UR11, UR4, 0x40000040, URZ, UP0, !UPT ;  /* 0x40000040040b7890 */ /* 0x000fc800087fe43f */
[----:B------:R-:W-:-:S05]  /*2770*/  UIADD3.64 UR18, UR10, 0x2, URZ ;  /* 0x000000020a127897 */ /* 0x000fca000fffe03f */
[----:B------:R-:W-:Y:S01]  /*2780*/  HGMMA.64x16x16.F32 R24, gdesc[UR8].tnspA, R24 ;  /* 0x20200000081879f0 */ /* 0x000fe20008700818 */
[----:B------:R-:W-:-:S03]  /*2790*/  UIADD3.64 UR22, UR10, 0x4, URZ ;  /* 0x000000040a167897 */ /* 0x000fc6000fffe03f */
[----:B------:R-:W-:Y:S01]  /*27a0*/  HGMMA.64x16x16.F32 R24, gdesc[UR16].tnspA, R24 ;  /* 0x20200000101879f0 */ /* 0x000fe20008700818 */
        /* <DEDUP_REMOVED lines=8> */
[----:B------:R-:W-:-:S05]  /*2830*/  VIADD R89, R89, 0xffffffff ;  /* 0xffffffff59597836 */ /* 0x000fca0000000000 */
[----:B------:R-:W-:Y:S01]  /*2840*/  ISETP.NE.U32.AND P0, PT, R89, RZ, PT ;  /* 0x000000ff5900720c */ /* 0x000fe20003f05070 */
[----:B------:R-:W-:Y:S01]  /*2850*/  HGMMA.64x16x16.F32 R24, gdesc[UR36].tnspA, R24, gsb0 ;  /* 0x20200000241879f0 */ /* 0x000fe20008000818 */
[----:B------:R-:W-:Y:S01]  /*2860*/  IMAD.WIDE R12, R57, 0x2, R12 ;  /* 0x00000002390c7825 */ /* 0x000fe200078e020c */
[----:B------:R-:W-:-:S03]  /*2870*/  UIADD3 UR40, UR40, -0x80, URZ ;  /* 0xffffff8028287890 */ /* 0x000fc6000fffe03f */
[----:B------:R-:W-:-:S04]  /*2880*/  IMAD.WIDE R16, R57, 0x2, R16 ;  /* 0x0000000239107825 */ /* 0x000fc800078e0210 */
[----:B0-----:R-:W-:-:S04]  /*2890*/  IMAD.WIDE R2, R57, 0x2, R18 ;  /* 0x0000000239027825 */ /* 0x001fc800078e0212 */
[----:B------:R-:W-:-:S04]  /*28a0*/  IMAD.WIDE R106, R57, 0x2, R106 ;  /* 0x00000002396a7825 */ /* 0x000fc800078e026a */
[----:B------:R-:W-:-:S04]  /*28b0*/  IMAD.WIDE R104, R57, 0x2, R104 ;  /* 0x0000000239687825 */ /* 0x000fc800078e0268 */
[----:B------:R-:W-:-:S04]  /*28c0*/  IMAD.WIDE R72, R57, 0x2, R72 ;  /* 0x0000000239487825 */ /* 0x000fc800078e0248 */
[----:B------:R-:W-:-:S04]  /*28d0*/  IMAD.WIDE R92, R57, 0x2, R70 ;  /* 0x00000002395c7825 */ /* 0x000fc800078e0246 */
[----:B------:R-:W-:-:S04]  /*28e0*/  IMAD.WIDE R62, R57, 0x2, R62 ;  /* 0x00000002393e7825 */ /* 0x000fc800078e023e */
[----:B------:R-:W-:Y:S01]  /*28f0*/  IMAD.WIDE R68, R57, 0x2, R68 ;  /* 0x0000000239447825 */ /* 0x000fe200078e0244 */
[----:B------:R-:W-:-:S03]  /*2900*/  MOV R8, R107 ;  /* 0x0000006b00087202 */ /* 0x000fc60000000f00 */
[----:B------:R-:W-:Y:S01]  /*2910*/  IMAD.WIDE R122, R57, 0x2, R122 ;  /* 0x00000002397a7825 */ /* 0x000fe200078e027a */
[----:B------:R-:W-:-:S03]  /*2920*/  MOV R0, R105 ;  /* 0x0000006900007202 */ /* 0x000fc60000000f00 */
[----:B------:R-:W-:Y:S01]  /*2930*/  IMAD.WIDE R120, R57, 0x2, R120 ;  /* 0x0000000239787825 */ /* 0x000fe200078e0278 */
[----:B-1----:R-:W-:-:S03]  /*2940*/  MOV R40, R73 ;  /* 0x0000004900287202 */ /* 0x002fc60000000f00 */
[----:B------:R-:W-:-:S04]  /*2950*/  IMAD.WIDE R116, R57, 0x2, R116 ;  /* 0x0000000239747825 */ /* 0x000fc800078e0274 */
[----:B------:R-:W-:Y:S01]  /*2960*/  IMAD.WIDE R118, R57, 0x2, R118 ;  /* 0x0000000239767825 */ /* 0x000fe200078e0276 */
[----:B------:R-:W-:-:S03]  /*2970*/  WARPGROUP.DEPBAR.LE gsb0, 0x0 ;  /* 0x00008000000079c5 */ /* 0x000fc60000010000 */
[----:B------:R-:W-:-:S04]  /*2980*/  IMAD.WIDE R70, R57, 0x2, R38 ;  /* 0x0000000239467825 */ /* 0x000fc800078e0226 */
[----:B------:R-:W-:-:S04]  /*2990*/  IMAD.WIDE R64, R57, 0x2, R64 ;  /* 0x0000000239407825 */ /* 0x000fc800078e0240 */
[----:B------:R-:W-:-:S04]  /*29a0*/  IMAD.WIDE R66, R57, 0x2, R66 ;  /* 0x0000000239427825 */ /* 0x000fc800078e0242 */
[----:B------:R-:W-:Y:S01]  /*29b0*/  IMAD.WIDE R60, R58, 0x2, R60 ;  /* 0x000000023a3c7825 */ /* 0x000fe200078e023c */
[----:B------:R-:W-:-:S03]  /*29c0*/  MOV R103, R68 ;  /* 0x0000004400677202 */ /* 0x000fc60000000f00 */
[----:B------:R-:W-:Y:S02]  /*29d0*/  IMAD.MOV.U32 R20, RZ, RZ, R12 ;  /* 0x000000ffff147224 */ /* 0x000fe400078e000c */
[----:B------:R-:W-:Y:S02]  /*29e0*/  IMAD.MOV.U32 R12, RZ, RZ, R17 ;  /* 0x000000ffff0c7224 */ /* 0x000fe400078e0011 */
[----:B------:R-:W-:Y:S02]  /*29f0*/  IMAD.MOV.U32 R10, RZ, RZ, R3 ;  /* 0x000000ffff0a7224 */ /* 0x000fe400078e0003 */
[----:B--2---:R-:W-:Y:S02]  /*2a00*/  IMAD.MOV.U32 R14, RZ, RZ, R13 ;  /* 0x000000ffff0e7224 */ /* 0x004fe400078e000d */
[----:B------:R-:W-:Y:S02]  /*2a10*/  IMAD.MOV.U32 R19, RZ, RZ, R16 ;  /* 0x000000ffff137224 */ /* 0x000fe400078e0010 */
[----:B------:R-:W-:-:S02]  /*2a20*/  IMAD.MOV.U32 R18, RZ, RZ, R2 ;  /* 0x000000ffff127224 */ /* 0x000fc400078e0002 */
[----:B------:R-:W-:Y:S02]  /*2a30*/  IMAD.MOV.U32 R17, RZ, RZ, R106 ;  /* 0x000000ffff117224 */ /* 0x000fe400078e006a */
[----:B------:R-:W-:Y:S02]  /*2a40*/  IMAD.MOV.U32 R11, RZ, RZ, R104 ;  /* 0x000000ffff0b7224 */ /* 0x000fe400078e0068 */
[----:B------:R-:W-:Y:S02]  /*2a50*/  IMAD.MOV.U32 R3, RZ, RZ, R72 ;  /* 0x000000ffff037224 */ /* 0x000fe400078e0048 */
[----:B------:R-:W-:Y:S02]  /*2a60*/  IMAD.MOV.U32 R108, RZ, RZ, R63 ;  /* 0x000000ffff6c7224 */ /* 0x000fe400078e003f */
        /* <DEDUP_REMOVED lines=18> */
[----:B------:R-:W-:Y:S01]  /*2b90*/  IMAD.MOV.U32 R63, RZ, RZ, R61 ;  /* 0x000000ffff3f7224 */ /* 0x000fe200078e003d */
[----:B------:R-:W-:Y:S06]  /*2ba0*/  @P0 BRA `(.L_x_1) ;  /* 0xffffffec00f00947 */ /* 0x000fec000383ffff */
[----:B------:R-:W-:Y:S02]  /*2bb0*/  F2FP.F16.F32.PACK_AB R27, R31, R27 ;  /* 0x0000001b1f1b723e */ /* 0x000fe400000000ff */
[----:B------:R-:W-:Y:S02]  /*2bc0*/  F2FP.F16.F32.PACK_AB R26, R30, R26 ;  /* 0x0000001a1e1a723e */ /* 0x000fe400000000ff */
[----:B------:R-:W-:Y:S02]  /*2bd0*/  F2FP.F16.F32.PACK_AB R25, R29, R25 ;  /* 0x000000191d19723e */ /* 0x000fe400000000ff */
[----:B------:R-:W-:-:S07]  /*2be0*/  F2FP.F16.F32.PACK_AB R24, R28, R24 ;  /* 0x000000181c18723e */ /* 0x000fce00000000ff */
.L_x_0:
[----:B------:R-:W-:Y:S01]  /*2bf0*/  SHF.R.S32.HI R2, RZ, 0x5, R36 ;  /* 0x00000005ff027819 */ /* 0x000fe20000011424 */
[----:B------:R-:W-:Y:S01]  /*2c00*/  IMAD.SHL.U32 R0, R36, 0x20, RZ ;  /* 0x0000002024007824 */ /* 0x000fe200078e00ff */
[----:B------:R-:W-:Y:S01]  /*2c10*/  BAR.SYNC.DEFER_BLOCKING 0x0 ;  /* 0x0000000000007b1d */ /* 0x000fe20000010000 */
[C-C-:B------:R-:W-:Y:S02]  /*2c20*/  LOP3.LUT R7, R23.reuse, 0x18, R33.reuse, 0xfe, !PT ;  /* 0x0000001817077812 */ /* 0x140fe400078efe21 */
[----:B------:R-:W-:Y:S02]  /*2c30*/  SGXT R2, R2, 0x1 ;  /* 0x000000010202781a */ /* 0x000fe40000000200 */
[----:B------:R-:W-:Y:S01]  /*2c40*/  LOP3.LUT R0, R0, 0x60, RZ, 0xc0, !PT ;  /* 0x0000006000007812 */ /* 0x000fe200078ec0ff */
[----:B------:R-:W-:Y:S01]  /*2c50*/  ULDC UR4, c[0x0][0x244] ;  /* 0x0000910000047ab9 */ /* 0x000fe20000000800 */
[----:B------:R-:W-:Y:S01]  /*2c60*/  LOP3.LUT R3, R2, 0x1040, RZ, 0xc0, !PT ;  /* 0x0000104002037812 */ /* 0x000fe200078ec0ff */
[----:B------:R-:W-:Y:S01]  /*2c70*/  ULDC.64 UR6, c[0x0][0x228] ;  /* 0x00008a0000067ab9 */ /* 0x000fe20000000a00 */
[----:B------:R-:W-:Y:S01]  /*2c80*/  LOP3.LUT R6, R23, 0x20, R33, 0xfe, !PT ;  /* 0x0000002017067812 */ /* 0x000fe200078efe21 */
[----:B------:R-:W-:Y:S01]  /*2c90*/  IMAD R0, R35, 0x4, R0 ;  /* 0x0000000423007824 */ /* 0x000fe200078e0200 */
[----:B------:R-:W-:Y:S01]  /*2ca0*/  LOP3.LUT R3, R3, 0x1c, R36, 0xf8, !PT ;  /* 0x0000001c03037812 */ /* 0x000fe200078ef824 */
[----:B------:R-:W-:Y:S01]  /*2cb0*/  IMAD.SHL.U32 R36, R36, 0x100, RZ ;  /* 0x0000010024247824 */ /* 0x000fe200078e00ff */
[----:B------:R-:W-:-:S02]  /*2cc0*/  SHF.R.U32.HI R35, RZ, 0x2, R35 ;  /* 0x00000002ff237819 */ /* 0x000fc40000011623 */
[----:B------:R-:W-:Y:S01]  /*2cd0*/  LOP3.LUT R3, R3, R0, RZ, 0x3c, !PT ;  /* 0x0000000003037212 */ /* 0x000fe200078e3cff */
[----:B------:R-:W-:Y:S01]  /*2ce0*/  IMAD R0, R22, UR4, RZ ;  /* 0x0000000416007c24 */ /* 0x000fe2000f8e02ff */
[----:B------:R-:W-:Y:S01]  /*2cf0*/  LOP3.LUT R5, R36, 0x1800, RZ, 0xc0, !PT ;  /* 0x0000180024057812 */ /* 0x000fe200078ec0ff */
[----:B------:R-:W-:Y:S01]  /*2d00*/  ULDC.64 UR4, c[0x0][0x220] ;  /* 0x0000880000047ab9 */ /* 0x000fe20000000a00 */
[----:B------:R-:W-:Y:S02]  /*2d10*/  LOP3.LUT R3, R3, 0x80, R32, 0xf8, !PT ;  /* 0x0000008003037812 */ /* 0x000fe400078ef820 */
[----:B------:R-:W-:Y:S01]  /*2d20*/  LEA R16, P1, R0, UR4, 0x1 ;  /* 0x0000000400107c11 */ /* 0x000fe2000f8208ff */
[----:B------:R-:W-:Y:S01]  /*2d30*/  IMAD R34, R34, 0x4, R5 ;  /* 0x0000000422227824 */ /* 0x000fe200078e0205 */
[----:B------:R-:W-:Y:S01]  /*2d40*/  LOP3.LUT R2, R3, 0x20, RZ, 0x3c, !PT ;  /* 0x0000002003027812 */ /* 0x000fe200078e3cff */
[----:B------:R-:W-:Y:S01]  /*2d50*/  STS [R3+UR12], R24 ;  /* 0x0000001803007988 */ /* 0x000fe2000800080c */
[----:B------:R-:W-:Y:S01]  /*2d60*/  ISETP.GE.AND P0, PT, R22, UR6, PT ;  /* 0x0000000616007c0c */ /* 0x000fe2000bf06270 */
[----:B------:R-:W-:Y:S01]  /*2d70*/  ULDC UR4, c[0x0][0x248] ;  /* 0x0000920000047ab9 */ /* 0x000fe20000000800 */
[----:B------:R-:W-:Y:S01]  /*2d80*/  LOP3.LUT R34, R34, R35, RZ, 0x3c, !PT ;  /* 0x0000002322227212 */ /* 0x000fe200078e3cff */
[----:B------:R0:W-:Y:S01]  /*2d90*/  STS [R3+UR12+0x100], R25 ;  /* 0x0001001903007988 */ /* 0x0001e2000800080c */
[----:B------:R-:W-:Y:S01]  /*2da0*/  LEA.HI.X.SX32 R18, R0, UR5, 0x1, P1 ;  /* 0x0000000500127c11 */ /* 0x000fe200088f0eff */
[----:B------:R-:W-:Y:S01]  /*2db0*/  IMAD R10, R7, UR4, RZ ;  /* 0x00000004070a7c24 */ /* 0x000fe2000f8e02ff */
[C-C-:B------:R-:W-:Y:S01]  /*2dc0*/  LOP3.LUT R20, R23.reuse, 0x30, R33.reuse, 0xfe, !PT ;  /* 0x0000003017147812 */ /* 0x140fe200078efe21 */
[----:B------:R-:W-:Y:S01]  /*2dd0*/  STS [R2+UR12+0x800], R26 ;  /* 0x0008001a02007988 */ /* 0x000fe2000800080c */
[C-C-:B------:R-:W-:Y:S01]  /*2de0*/  LOP3.LUT R0, R23.reuse, 0x38, R33.reuse, 0xfe, !PT ;  /* 0x0000003817007812 */ /* 0x140fe200078efe21 */
[----:B------:R-:W-:Y:S01]  /*2df0*/  IMAD R11, R6, UR4, RZ ;  /* 0x00000004060b7c24 */ /* 0x000fe2000f8e02ff */
[C-C-:B------:R-:W-:Y:S01]  /*2e00*/  LOP3.LUT R9, R23.reuse, 0x28, R33.reuse, 0xfe, !PT ;  /* 0x0000002817097812 */ /* 0x140fe200078efe21 */
[----:B------:R1:W-:Y:S01]  /*2e10*/  STS [R2+UR12+0x900], R27 ;  /* 0x0009001b02007988 */ /* 0x0003e2000800080c */
[----:B------:R-:W-:Y:S01]  /*2e20*/  IMAD R13, R20, UR4, RZ ;  /* 0x00000004140d7c24 */ /* 0x000fe2000f8e02ff */
[----:B0-----:R-:W-:Y:S01]  /*2e30*/  LOP3.LUT R3, R23, R33, RZ, 0xfc, !PT ;  /* 0x0000002117037212 */ /* 0x001fe200078efcff */
[----:B------:R-:W-:Y:S01]  /*2e40*/  IMAD R14, R0, UR4, RZ ;  /* 0x00000004000e7c24 */ /* 0x000fe2000f8e02ff */
[----:B------:R-:W-:Y:S01]  /*2e50*/  BAR.SYNC.DEFER_BLOCKING 0x0 ;  /* 0x0000000000007b1d */ /* 0x000fe20000010000 */
[----:B------:R-:W-:Y:S01]  /*2e60*/  IMAD R12, R9, UR4, RZ ;  /* 0x00000004090c7c24 */ /* 0x000fe2000f8e02ff */
[C---:B------:R-:W-:Y:S01]  /*2e70*/  ISETP.LT.AND P1, PT, R3.reuse, UR7, !P0 ;  /* 0x0000000703007c0c */ /* 0x040fe2000c721270 */
[----:B------:R-:W-:Y:S01]  /*2e80*/  IMAD R3, R3, UR4, RZ ;  /* 0x0000000403037c24 */ /* 0x000fe2000f8e02ff */
[----:B-1----:R-:W-:-:S02]  /*2e90*/  LOP3.LUT R2, R23, 0x8, R33, 0xfe, !PT ;  /* 0x0000000817027812 */ /* 0x002fc400078efe21 */
[----:B------:R-:W-:Y:S02]  /*2ea0*/  LOP3.LUT R23, R23, 0x10, R33, 0xfe, !PT ;  /* 0x0000001017177812 */ /* 0x000fe400078efe21 */
[C---:B------:R-:W-:Y:S01]  /*2eb0*/  ISETP.LT.AND P4, PT, R2.reuse, UR7, !P0 ;  /* 0x0000000702007c0c */ /* 0x040fe2000c781270 */
[----:B------:R-:W-:Y:S01]  /*2ec0*/  IMAD R5, R2, UR4, RZ ;  /* 0x0000000402057c24 */ /* 0x000fe2000f8e02ff */
[-C--:B------:R-:W-:Y:S02]  /*2ed0*/  LEA R2, P2, R3, R16.reuse, 0x1 ;  /* 0x0000001003027211 */ /* 0x080fe400078408ff */
[C---:B------:R-:W-:Y:S01]  /*2ee0*/  ISETP.LT.AND P5, PT, R23.reuse, UR7, !P0 ;  /* 0x0000000717007c0c */ /* 0x040fe2000c7a1270 */
[----:B------:R-:W-:Y:S01]  /*2ef0*/  IMAD R23, R23, UR4, RZ ;  /* 0x0000000417177c24 */ /* 0x000fe2000f8e02ff */
[----:B------:R-:W-:Y:S02]  /*2f00*/  LEA R4, P3, R5, R16, 0x1 ;  /* 0x0000001005047211 */ /* 0x000fe400078608ff */
[----:B------:R-:W-:-:S02]  /*2f10*/  LEA.HI.X.SX32 R3, R3, R18, 0x1, P2 ;  /* 0x0000001203037211 */ /* 0x000fc400010f0eff */
[----:B------:R-:W-:Y:S02]  /*2f20*/  LEA.HI.X.SX32 R5, R5, R18, 0x1, P3 ;  /* 0x0000001205057211 */ /* 0x000fe400018f0eff */
[----:B------:R-:W-:Y:S01]  /*2f30*/  ISETP.LT.AND P3, PT, R6, UR7, !P0 ;  /* 0x0000000706007c0c */ /* 0x000fe2000c761270 */
[----:B------:R-:W0:Y:S01]  /*2f40*/  LDS R15, [R34+UR12] ;  /* 0x0000000c220f7984 */ /* 0x000e220008000800 */
[----:B------:R-:W-:-:S03]  /*2f50*/  LEA R6, P6, R23, R16, 0x1 ;  /* 0x0000001017067211 */ /* 0x000fc600078c08ff */
[----:B------:R-:W1:Y:S04]  /*2f60*/  LDS R17, [R34+UR12+0x200] ;  /* 0x0002000c22117984 */ /* 0x000e680008000800 */
[----:B------:R-:W2:Y:S04]  /*2f70*/  LDS R19, [R34+UR12+0x400] ;  /* 0x0004000c22137984 */ /* 0x000ea80008000800 */
[----:B------:R-:W3:Y:S01]  /*2f80*/  LDS R21, [R34+UR12+0x600] ;  /* 0x0006000c22157984 */ /* 0x000ee20008000800 */
[----:B0-----:R-:W-:-:S03]  /*2f90*/  PRMT R8, R15, 0x7632, R8 ;  /* 0x000076320f087816 */ /* 0x001fc60000000008 */
[----:B------:R0:W-:Y:S04]  /*2fa0*/  @P1 STG.E.U16 desc[UR14][R2.64], R15 ;  /* 0x0000000f02001986 */ /* 0x0001e8000c10150e */
[----:B------:R4:W-:Y:S01]  /*2fb0*/  @P4 STG.E.U16 desc[UR14][R4.64], R8 ;  /* 0x0000000804004986 */ /* 0x0009e2000c10150e */
[----:B------:R-:W-:Y:S02]  /*2fc0*/  ISETP.LT.AND P4, PT, R7, UR7, !P0 ;  /* 0x0000000707007c0c */ /* 0x000fe4000c781270 */
[----:B------:R-:W-:Y:S02]  /*2fd0*/  LEA.HI.X.SX32 R7, R23, R18, 0x1, P6 ;  /* 0x0000001217077211 */ /* 0x000fe400030f0eff */
[----:B0-----:R-:W-:-:S03]  /*2fe0*/  LEA R2, P1, R10, R16, 0x1 ;  /* 0x000000100a027211 */ /* 0x001fc600078208ff */
[----:B-1----:R2:W-:Y:S01]  /*2ff0*/  @P5 STG.E.U16 desc[UR14][R6.64], R17 ;  /* 0x0000001106005986 */ /* 0x0025e2000c10150e */
[----:B----4-:R-:W-:Y:S02]  /*3000*/  LEA R4, P2, R11, R16, 0x1 ;  /* 0x000000100b047211 */ /* 0x010fe400078408ff */
[----:B------:R-:W-:Y:S02]  /*3010*/  LEA.HI.X.SX32 R3, R10, R18, 0x1, P1 ;  /* 0x000000120a037211 */ /* 0x000fe400008f0eff */
[----:B------:R-:W-:Y:S02]  /*3020*/  LEA R10, P1, R13, R16, 0x1 ;  /* 0x000000100d0a7211 */ /* 0x000fe400078208ff */
[-C--:B------:R-:W-:Y:S02]  /*3030*/  LEA.HI.X.SX32 R5, R11, R18.reuse, 0x1, P2 ;  /* 0x000000120b057211 */ /* 0x080fe400010f0eff */
[----:B------:R-:W-:Y:S02]  /*3040*/  ISETP.LT.AND P2, PT, R9, UR7, !P0 ;  /* 0x0000000709007c0c */ /* 0x000fe4000c741270 */
[----:B------:R-:W-:-:S02]  /*3050*/  LEA.HI.X.SX32 R11, R13, R18, 0x1, P1 ;  /* 0x000000120d0b7211 */ /* 0x000fc400008f0eff */
[----:B------:R-:W-:Y:S02]  /*3060*/  ISETP.LT.AND P1, PT, R20, UR7, !P0 ;  /* 0x0000000714007c0c */ /* 0x000fe4000c721270 */
[----:B------:R-:W-:Y:S02]  /*3070*/  ISETP.LT.AND P0, PT, R0, UR7, !P0 ;  /* 0x0000000700007c0c */ /* 0x000fe4000c701270 */
[C---:B------:R-:W-:Y:S02]  /*3080*/  LEA R8, P6, R12.reuse, R16, 0x1 ;  /* 0x000000100c087211 */ /* 0x040fe400078c08ff */
[----:B------:R-:W-:Y:S02]  /*3090*/  PRMT R0, R17, 0x7632, R0 ;  /* 0x0000763211007816 */ /* 0x000fe40000000000 */
[----:B------:R-:W-:Y:S02]  /*30a0*/  LEA.HI.X.SX32 R9, R12, R18, 0x1, P6 ;  /* 0x000000120c097211 */ /* 0x000fe400030f0eff */
[----:B--2---:R-:W-:Y:S01]  /*30b0*/  PRMT R7, R19, 0x7632, R7 ;  /* 0x0000763213077816 */ /* 0x004fe20000000007 */
[----:B------:R0:W-:Y:S01]  /*30c0*/  @P4 STG.E.U16 desc[UR14][R2.64], R0 ;  /* 0x0000000002004986 */ /* 0x0001e2000c10150e */
[----:B------:R-:W-:-:S03]  /*30d0*/  LEA R12, P6, R14, R16, 0x1 ;  /* 0x000000100e0c7211 */ /* 0x000fc600078c08ff */
[----:B------:R0:W-:Y:S01]  /*30e0*/  @P3 STG.E.U16 desc[UR14][R4.64], R19 ;  /* 0x0000001304003986 */ /* 0x0001e2000c10150e */
[----:B------:R-:W-:-:S03]  /*30f0*/  LEA.HI.X.SX32 R13, R14, R18, 0x1, P6 ;  /* 0x000000120e0d7211 */ /* 0x000fc600030f0eff */
[----:B------:R0:W-:Y:S04]  /*3100*/  @P2 STG.E.U16 desc[UR14][R8.64], R7 ;  /* 0x0000000708002986 */ /* 0x0001e8000c10150e */
[----:B---3--:R0:W-:Y:S01]  /*3110*/  @P1 STG.E.U16 desc[UR14][R10.64], R21 ;  /* 0x000000150a001986 */ /* 0x0081e2000c10150e */
[----:B------:R-:W-:Y:S05]  /*3120*/  @!P0 EXIT ;  /* 0x000000000000894d */ /* 0x000fea0003800000 */
[----:B------:R-:W-:-:S05]  /*3130*/  PRMT R6, R21, 0x7632, R6 ;  /* 0x0000763215067816 */ /* 0x000fca0000000006 */
[----:B------:R-:W-:Y:S01]  /*3140*/  STG.E.U16 desc[UR14][R12.64], R6 ;  /* 0x000000060c007986 */ /* 0x000fe2000c10150e */
[----:B------:R-:W-:Y:S05]  /*3150*/  EXIT ;  /* 0x000000000000794d */ /* 0x000fea0003800000 */
.L_x_2:
[----:B------:R-:W-:-:S00]  /*3160*/  BRA `(.L_x_2) ;  /* 0xfffffffc00fc7947 */ /* 0x000fc0000383ffff */
[----:B------:R-:W-:-:S00]  /*3170*/  NOP ;  /* 0x0000000000007918 */ /* 0x000fc00000000000 */
        /* <DEDUP_REMOVED lines=8> */
.L_x_3:


//--------------------- .nv.shared.matmul_kernel  --------------------------
	.section	.nv.shared.matmul_kernel,"aw",@nobits
	.sectionflags	@""
	.align	16
	.zero		1024


//--------------------- .nv.shared.reserved.0     --------------------------
	.section	.nv.shared.reserved.0,"aw",@nobits
	.weak		__nv_reservedSMEM_offset_0_alias
	.size		__nv_reservedSMEM_offset_0_alias, 0, 0
	.other		__nv_reservedSMEM_offset_0_alias,@"STO_CUDA_RESERVED_SHARED STV_DEFAULT"
__nv_reservedSMEM_offset_0_alias:
	.zero		0


//--------------------- .nv.constant0.matmul_kernel --------------------------
	.section	.nv.constant0.matmul_kernel,"a",@progbits
	.sectionflags	@""
	.align	4
.nv.constant0.matmul_kernel:
	.zero		608


//--------------------- SYMBOLS --------------------------

	.type		.nv.reservedSmem.offset0,@object
	.size		.nv.reservedSmem.offset0,0x4
